// auto-generated by cutlass_sweep.gemm — config: {"arch": "sm_100", "cluster_m": 2, "cluster_n": 4, "dtype": "e5m2", "dtype_b": "e5m2", "layout": "nt", "stages": 0, "tile_k": 32, "tile_m": 128, "tile_n": 128}
#include "cutlass/cutlass.h"
#include "cutlass/gemm/collective/collective_builder.hpp"
#include "cutlass/gemm/device/gemm_universal_adapter.h"
#include "cutlass/gemm/kernel/gemm_universal.hpp"
#include "cutlass/epilogue/collective/collective_builder.hpp"

using ElemA = cutlass::float_e5m2_t;
using ElemB = cutlass::float_e5m2_t;
using ElemCD = cutlass::float_e5m2_t;
using Acc  = float;
using TileShape    = cute::Shape<cute::_128, cute::_128, cute::_32>;
using ClusterShape = cute::Shape<cute::_2, cute::_4, cute::_1>;

using CollectiveEpilogue = typename cutlass::epilogue::collective::CollectiveBuilder<
    cutlass::arch::Sm100, cutlass::arch::OpClassTensorOp,
    TileShape, ClusterShape,
    cutlass::epilogue::collective::EpilogueTileAuto,
    Acc, Acc,
    ElemCD, cutlass::layout::RowMajor, 128 / cutlass::sizeof_bits<ElemCD>::value,
    ElemCD, cutlass::layout::RowMajor, 128 / cutlass::sizeof_bits<ElemCD>::value,
    cutlass::epilogue::collective::EpilogueScheduleAuto
  >::CollectiveOp;

using CollectiveMainloop = typename cutlass::gemm::collective::CollectiveBuilder<
    cutlass::arch::Sm100, cutlass::arch::OpClassTensorOp,
    ElemA, cutlass::layout::RowMajor, 128 / cutlass::sizeof_bits<ElemA>::value,
    ElemB, cutlass::layout::ColumnMajor, 128 / cutlass::sizeof_bits<ElemB>::value,
    Acc,
    TileShape, ClusterShape,
    cutlass::gemm::collective::StageCountAutoCarveout<static_cast<int>(sizeof(typename CollectiveEpilogue::SharedStorage))>,
    cutlass::gemm::collective::KernelScheduleAuto
  >::CollectiveOp;

using GemmKernel = cutlass::gemm::kernel::GemmUniversal<
    cute::Shape<int,int,int,int>,
    CollectiveMainloop,
    CollectiveEpilogue
>;
using Gemm = cutlass::gemm::device::GemmUniversalAdapter<GemmKernel>;

// Force the device kernel symbol into the cubin without needing a host main.
auto* _anchor = &cutlass::device_kernel<GemmKernel>;


// ===== COMPILED SASS (sm_100a) =====

	.target	sm_100a

	.elftype	@"ET_EXEC"


//--------------------- .note.nv.tkinfo           --------------------------
	.section	.note.nv.tkinfo,"",@"SHT_NOTE"
	.sectionflags	@"SHF_NOTE_NV_TKINFO"
	.tkinfo
        /*0018*/ 	.word	0x00000002
        /*0030*/ 	.string	""
        /*0030*/ 	.string	"ptxas"
        /*0030*/ 	.string	"Cuda compilation tools, release 13.0, V13.0.88"
        /*0030*/ 	.string	"Build cuda_13.0.r13.0/compiler.36424714_0"
        /*0030*/ 	.string	"-arch sm_100a -m 64 "



//--------------------- .note.nv.cuinfo           --------------------------
	.section	.note.nv.cuinfo,"",@"SHT_NOTE"
	.sectionflags	@"SHF_NOTE_NV_CUINFO"
        /*0018*/ 	.short	0x0002
        /*001a*/ 	.short	0x0064
        /*001c*/ 	.short	0x0082
	.zero		2


//--------------------- .nv.info                  --------------------------
	.section	.nv.info,"",@"SHT_CUDA_INFO"
	.align	4


	//----- nvinfo : EIATTR_REGCOUNT
	.align		4
        /*0000*/ 	.byte	0x04, 0x2f
        /*0002*/ 	.short	(.L_19 - .L_18)
	.align		4
.L_18:
        /*0004*/ 	.word	index@(_ZN7cutlass13device_kernelINS_4gemm6kernel13GemmUniversalIN4cute5tupleIJiiiiEEENS1_10collective13CollectiveMmaINS1_35MainloopSm100TmaUmmaWarpSpecializedILi52ELi2ELi4ENS5_IJNS4_1CILi2EEENSA_ILi4EEENSA_ILi1EEEEEEEENS5_IJNSA_ILi128EEESG_NSA_ILi32EEEEEENS_12float_e5m2_tENS5_IJlSD_lEEESJ_SK_NS4_8TiledMMAINS4_8MMA_AtomIJNS4_10MMA_TraitsINS4_25SM100_MMA_F8F6F4_2x1SM_SSEJSJ_SJ_fSG_SG_NS4_17integral_constantINS4_4UMMA5MajorELSR_0EEESS_NSP_INSQ_7ScaleInELST_0EEESU_EEEEEENS4_6LayoutINS5_IJSD_SD_SD_EEENS5_IJNSA_ILi0EEESZ_SZ_EEEEENS5_IJNS4_10UnderscoreES12_S12_EEEEENS4_28SM100_TMA_2SM_LOAD_MULTICASTENS4_14ComposedLayoutINS4_7SwizzleILi1ELi4ELi3EEENS4_18smem_ptr_flag_bitsILi8EEENSX_INS5_IJNSA_ILi8EEESH_EEENS5_IJSH_SD_EEEEEEEvNS4_8identityENS4_18SM100_TMA_2SM_LOADES1F_vS1G_EENS_8epilogue10collective18CollectiveEpilogueINS1J_23Sm100TmaWarpSpecializedILi2ELi2ELi32ELb0ELb0EEEJNS5_IJNSA_ILi64EEESG_SH_EEENS5_IJNSX_IS1O_SD_EENSX_INS5_IJSH_SB_EEENS5_IJSD_S1O_EEEEEEEESJ_SK_SJ_SK_NS1J_6fusion15FusionCallbacksIS1N_NS1V_17LinearCombinationISJ_fSJ_fLNS_15FloatRoundStyleE2EEES1P_S1U_JEEENS4_5SM1004TMEM4LOAD26SM100_TMEM_LOAD_32dp32b32xENS4_13SM90_TMA_LOADES1F_NS4_39AutoVectorizingCopyWithAssumedAlignmentILi128EEENS4_14SM90_TMA_STOREES1F_S27_S27_EEEvvEEEEvNT_6ParamsE)
        /*0008*/ 	.word	0x00000074


	//----- nvinfo : EIATTR_FRAME_SIZE
	.align		4
.L_19:
        /*000c*/ 	.byte	0x04, 0x11
        /*000e*/ 	.short	(.L_21 - .L_20)
	.align		4
.L_20:
        /*0010*/ 	.word	index@($__internal_2_$__cuda_sm10x_tcgen05_guardrail_trap_unallocated_columns_being_dealloced)
        /*0014*/ 	.word	0x00000000


	//----- nvinfo : EIATTR_FRAME_SIZE
	.align		4
.L_21:
        /*0018*/ 	.byte	0x04, 0x11
        /*001a*/ 	.short	(.L_23 - .L_22)
	.align		4
.L_22:
        /*001c*/ 	.word	index@($__internal_1_$__cuda_sm10x_tcgen05_guardrail_trap_phase_invalid_during_alloc)
        /*0020*/ 	.word	0x00000000


	//----- nvinfo : EIATTR_FRAME_SIZE
	.align		4
.L_23:
        /*0024*/ 	.byte	0x04, 0x11
        /*0026*/ 	.short	(.L_25 - .L_24)
	.align		4
.L_24:
        /*0028*/ 	.word	index@($__internal_0_$__cuda_sm10x_tcgen05_guardrail_trap_col_being_dealloced_not_returned_by_alloc)
        /*002c*/ 	.word	0x00000000


	//----- nvinfo : EIATTR_FRAME_SIZE
	.align		4
.L_25:
        /*0030*/ 	.byte	0x04, 0x11
        /*0032*/ 	.short	(.L_27 - .L_26)
	.align		4
.L_26:
        /*0034*/ 	.word	index@(_ZN7cutlass13device_kernelINS_4gemm6kernel13GemmUniversalIN4cute5tupleIJiiiiEEENS1_10collective13CollectiveMmaINS1_35MainloopSm100TmaUmmaWarpSpecializedILi52ELi2ELi4ENS5_IJNS4_1CILi2EEENSA_ILi4EEENSA_ILi1EEEEEEEENS5_IJNSA_ILi128EEESG_NSA_ILi32EEEEEENS_12float_e5m2_tENS5_IJlSD_lEEESJ_SK_NS4_8TiledMMAINS4_8MMA_AtomIJNS4_10MMA_TraitsINS4_25SM100_MMA_F8F6F4_2x1SM_SSEJSJ_SJ_fSG_SG_NS4_17integral_constantINS4_4UMMA5MajorELSR_0EEESS_NSP_INSQ_7ScaleInELST_0EEESU_EEEEEENS4_6LayoutINS5_IJSD_SD_SD_EEENS5_IJNSA_ILi0EEESZ_SZ_EEEEENS5_IJNS4_10UnderscoreES12_S12_EEEEENS4_28SM100_TMA_2SM_LOAD_MULTICASTENS4_14ComposedLayoutINS4_7SwizzleILi1ELi4ELi3EEENS4_18smem_ptr_flag_bitsILi8EEENSX_INS5_IJNSA_ILi8EEESH_EEENS5_IJSH_SD_EEEEEEEvNS4_8identityENS4_18SM100_TMA_2SM_LOADES1F_vS1G_EENS_8epilogue10collective18CollectiveEpilogueINS1J_23Sm100TmaWarpSpecializedILi2ELi2ELi32ELb0ELb0EEEJNS5_IJNSA_ILi64EEESG_SH_EEENS5_IJNSX_IS1O_SD_EENSX_INS5_IJSH_SB_EEENS5_IJSD_S1O_EEEEEEEESJ_SK_SJ_SK_NS1J_6fusion15FusionCallbacksIS1N_NS1V_17LinearCombinationISJ_fSJ_fLNS_15FloatRoundStyleE2EEES1P_S1U_JEEENS4_5SM1004TMEM4LOAD26SM100_TMEM_LOAD_32dp32b32xENS4_13SM90_TMA_LOADES1F_NS4_39AutoVectorizingCopyWithAssumedAlignmentILi128EEENS4_14SM90_TMA_STOREES1F_S27_S27_EEEvvEEEEvNT_6ParamsE)
        /*0038*/ 	.word	0x00000000


	//----- nvinfo : EIATTR_MIN_STACK_SIZE
	.align		4
.L_27:
        /*003c*/ 	.byte	0x04, 0x12
        /*003e*/ 	.short	(.L_29 - .L_28)
	.align		4
.L_28:
        /*0040*/ 	.word	index@(_ZN7cutlass13device_kernelINS_4gemm6kernel13GemmUniversalIN4cute5tupleIJiiiiEEENS1_10collective13CollectiveMmaINS1_35MainloopSm100TmaUmmaWarpSpecializedILi52ELi2ELi4ENS5_IJNS4_1CILi2EEENSA_ILi4EEENSA_ILi1EEEEEEEENS5_IJNSA_ILi128EEESG_NSA_ILi32EEEEEENS_12float_e5m2_tENS5_IJlSD_lEEESJ_SK_NS4_8TiledMMAINS4_8MMA_AtomIJNS4_10MMA_TraitsINS4_25SM100_MMA_F8F6F4_2x1SM_SSEJSJ_SJ_fSG_SG_NS4_17integral_constantINS4_4UMMA5MajorELSR_0EEESS_NSP_INSQ_7ScaleInELST_0EEESU_EEEEEENS4_6LayoutINS5_IJSD_SD_SD_EEENS5_IJNSA_ILi0EEESZ_SZ_EEEEENS5_IJNS4_10UnderscoreES12_S12_EEEEENS4_28SM100_TMA_2SM_LOAD_MULTICASTENS4_14ComposedLayoutINS4_7SwizzleILi1ELi4ELi3EEENS4_18smem_ptr_flag_bitsILi8EEENSX_INS5_IJNSA_ILi8EEESH_EEENS5_IJSH_SD_EEEEEEEvNS4_8identityENS4_18SM100_TMA_2SM_LOADES1F_vS1G_EENS_8epilogue10collective18CollectiveEpilogueINS1J_23Sm100TmaWarpSpecializedILi2ELi2ELi32ELb0ELb0EEEJNS5_IJNSA_ILi64EEESG_SH_EEENS5_IJNSX_IS1O_SD_EENSX_INS5_IJSH_SB_EEENS5_IJSD_S1O_EEEEEEEESJ_SK_SJ_SK_NS1J_6fusion15FusionCallbacksIS1N_NS1V_17LinearCombinationISJ_fSJ_fLNS_15FloatRoundStyleE2EEES1P_S1U_JEEENS4_5SM1004TMEM4LOAD26SM100_TMEM_LOAD_32dp32b32xENS4_13SM90_TMA_LOADES1F_NS4_39AutoVectorizingCopyWithAssumedAlignmentILi128EEENS4_14SM90_TMA_STOREES1F_S27_S27_EEEvvEEEEvNT_6ParamsE)
        /*0044*/ 	.word	0x00000000
.L_29:


//--------------------- .nv.compat                --------------------------
	.section	.nv.compat,"",@"SHT_CUDA_COMPAT_INFO"
	.align	4
        /*0000*/ 	.byte	0x02, 0x09, 0x01, 0x00, 0x02, 0x02, 0x02, 0x00, 0x02, 0x05, 0x05, 0x00, 0x03, 0x07, 0x01, 0x01
        /*0010*/ 	.byte	0x02, 0x03, 0x01, 0x00, 0x02, 0x06, 0x01, 0x00, 0x04, 0x0b, 0x08, 0x00, 0x09, 0x00, 0x00, 0x00
        /*0020*/ 	.byte	0x00, 0x00, 0x00, 0x00


//--------------------- .nv.info._ZN7cutlass13device_kernelINS_4gemm6kernel13GemmUniversalIN4cute5tupleIJiiiiEEENS1_10collective13CollectiveMmaINS1_35MainloopSm100TmaUmmaWarpSpecializedILi52ELi2ELi4ENS5_IJNS4_1CILi2EEENSA_ILi4EEENSA_ILi1EEEEEEEENS5_IJNSA_ILi128EEESG_NSA_ILi32EEEEEENS_12float_e5m2_tENS5_IJlSD_lEEESJ_SK_NS4_8TiledMMAINS4_8MMA_AtomIJNS4_10MMA_TraitsINS4_25SM100_MMA_F8F6F4_2x1SM_SSEJSJ_SJ_fSG_SG_NS4_17integral_constantINS4_4UMMA5MajorELSR_0EEESS_NSP_INSQ_7ScaleInELST_0EEESU_EEEEEENS4_6LayoutINS5_IJSD_SD_SD_EEENS5_IJNSA_ILi0EEESZ_SZ_EEEEENS5_IJNS4_10UnderscoreES12_S12_EEEEENS4_28SM100_TMA_2SM_LOAD_MULTICASTENS4_14ComposedLayoutINS4_7SwizzleILi1ELi4ELi3EEENS4_18smem_ptr_flag_bitsILi8EEENSX_INS5_IJNSA_ILi8EEESH_EEENS5_IJSH_SD_EEEEEEEvNS4_8identityENS4_18SM100_TMA_2SM_LOADES1F_vS1G_EENS_8epilogue10collective18CollectiveEpilogueINS1J_23Sm100TmaWarpSpecializedILi2ELi2ELi32ELb0ELb0EEEJNS5_IJNSA_ILi64EEESG_SH_EEENS5_IJNSX_IS1O_SD_EENSX_INS5_IJSH_SB_EEENS5_IJSD_S1O_EEEEEEEESJ_SK_SJ_SK_NS1J_6fusion15FusionCallbacksIS1N_NS1V_17LinearCombinationISJ_fSJ_fLNS_15FloatRoundStyleE2EEES1P_S1U_JEEENS4_5SM1004TMEM4LOAD26SM100_TMEM_LOAD_32dp32b32xENS4_13SM90_TMA_LOADES1F_NS4_39AutoVectorizingCopyWithAssumedAlignmentILi128EEENS4_14SM90_TMA_STOREES1F_S27_S27_EEEvvEEEEvNT_6ParamsE --------------------------
	.section	.nv.info._ZN7cutlass13device_kernelINS_4gemm6kernel13GemmUniversalIN4cute5tupleIJiiiiEEENS1_10collective13CollectiveMmaINS1_35MainloopSm100TmaUmmaWarpSpecializedILi52ELi2ELi4ENS5_IJNS4_1CILi2EEENSA_ILi4EEENSA_ILi1EEEEEEEENS5_IJNSA_ILi128EEESG_NSA_ILi32EEEEEENS_12float_e5m2_tENS5_IJlSD_lEEESJ_SK_NS4_8TiledMMAINS4_8MMA_AtomIJNS4_10MMA_TraitsINS4_25SM100_MMA_F8F6F4_2x1SM_SSEJSJ_SJ_fSG_SG_NS4_17integral_constantINS4_4UMMA5MajorELSR_0EEESS_NSP_INSQ_7ScaleInELST_0EEESU_EEEEEENS4_6LayoutINS5_IJSD_SD_SD_EEENS5_IJNSA_ILi0EEESZ_SZ_EEEEENS5_IJNS4_10UnderscoreES12_S12_EEEEENS4_28SM100_TMA_2SM_LOAD_MULTICASTENS4_14ComposedLayoutINS4_7SwizzleILi1ELi4ELi3EEENS4_18smem_ptr_flag_bitsILi8EEENSX_INS5_IJNSA_ILi8EEESH_EEENS5_IJSH_SD_EEEEEEEvNS4_8identityENS4_18SM100_TMA_2SM_LOADES1F_vS1G_EENS_8epilogue10collective18CollectiveEpilogueINS1J_23Sm100TmaWarpSpecializedILi2ELi2ELi32ELb0ELb0EEEJNS5_IJNSA_ILi64EEESG_SH_EEENS5_IJNSX_IS1O_SD_EENSX_INS5_IJSH_SB_EEENS5_IJSD_S1O_EEEEEEEESJ_SK_SJ_SK_NS1J_6fusion15FusionCallbacksIS1N_NS1V_17LinearCombinationISJ_fSJ_fLNS_15FloatRoundStyleE2EEES1P_S1U_JEEENS4_5SM1004TMEM4LOAD26SM100_TMEM_LOAD_32dp32b32xENS4_13SM90_TMA_LOADES1F_NS4_39AutoVectorizingCopyWithAssumedAlignmentILi128EEENS4_14SM90_TMA_STOREES1F_S27_S27_EEEvvEEEEvNT_6ParamsE,"",@"SHT_CUDA_INFO"
	.sectionflags	@""
	.align	4


	//----- nvinfo : EIATTR_CUDA_API_VERSION
	.align		4
        /*0000*/ 	.byte	0x04, 0x37
        /*0002*/ 	.short	(.L_31 - .L_30)
.L_30:
        /*0004*/ 	.word	0x00000082


	//----- nvinfo : EIATTR_KPARAM_INFO
	.align		4
.L_31:
        /*0008*/ 	.byte	0x04, 0x17
        /*000a*/ 	.short	(.L_33 - .L_32)
.L_32:
        /*000c*/ 	.word	0x00000000
        /*0010*/ 	.short	0x0000
        /*0012*/ 	.short	0x0000
        /*0014*/ 	.byte	0x00, 0xf0, 0x01, 0x20


	//----- nvinfo : EIATTR_AT_ENTRY_FRAGMENTS
	.align		4
.L_33:
        /*0018*/ 	.byte	0x04, 0x4f
        /*001a*/ 	.short	(.L_35 - .L_34)


	//   ....[0]....
.L_34:
        /*001c*/ 	.word	0x00000007


	//----- nvinfo : EIATTR_RESERVED_SMEM_USED
	.align		4
.L_35:
        /*0020*/ 	.byte	0x01, 0x41
	.zero		2


	//----- nvinfo : EIATTR_SPARSE_MMA_MASK
	.align		4
        /*0024*/ 	.byte	0x03, 0x50
        /*0026*/ 	.short	0x0000


	//----- nvinfo : EIATTR_TCGEN05_2CTA_USED
	.align		4
        /*0028*/ 	.byte	0x01, 0x52
	.zero		2


	//----- nvinfo : EIATTR_MAXREG_COUNT
	.align		4
        /*002c*/ 	.byte	0x03, 0x1b
        /*002e*/ 	.short	0x00ff


	//----- nvinfo : EIATTR_NUM_BARRIERS
	.align		4
        /*0030*/ 	.byte	0x02, 0x4c
        /*0032*/ 	.byte	0x07
	.zero		1


	//----- nvinfo : EIATTR_EXTERNS
	.align		4
        /*0034*/ 	.byte	0x04, 0x0f
        /*0036*/ 	.short	(.L_37 - .L_36)


	//   ....[0]....
	.align		4
.L_36:
        /*0038*/ 	.word	index@(__assertfail)


	//----- nvinfo : EIATTR_MERCURY_ISA_VERSION
	.align		4
.L_37:
        /*003c*/ 	.byte	0x03, 0x5f
        /*003e*/ 	.short	0x0101


	//----- nvinfo : EIATTR_INT_WARP_WIDE_INSTR_OFFSETS
	.align		4
        /*0040*/ 	.byte	0x04, 0x31
        /*0042*/ 	.short	(.L_39 - .L_38)


	//   ....[0]....
.L_38:
        /*0044*/ 	.word	0x00001350


	//   ....[1]....
        /*0048*/ 	.word	0x000013f0


	//   ....[2]....
        /*004c*/ 	.word	0x00006280


	//   ....[3]....
        /*0050*/ 	.word	0x000062a0


	//   ....[4]....
        /*0054*/ 	.word	0x000062d0


	//   ....[5]....
        /*0058*/ 	.word	0x00006df0


	//   ....[6]....
        /*005c*/ 	.word	0x00006e90


	//   ....[7]....
        /*0060*/ 	.word	0x00006f40


	//   ....[8]....
        /*0064*/ 	.word	0x00006fe0


	//   ....[9]....
        /*0068*/ 	.word	0x000070d0


	//   ....[10]....
        /*006c*/ 	.word	0x000071a0


	//----- nvinfo : EIATTR_COOP_GROUP_MASK_REGIDS
	.align		4
.L_39:
        /*0070*/ 	.byte	0x04, 0x29
        /*0072*/ 	.short	(.L_41 - .L_40)


	//   ....[0]....
.L_40:
        /*0074*/ 	.word	0xffffffff


	//   ....[1]....
        /*0078*/ 	.word	0xffffffff


	//   ....[2]....
        /*007c*/ 	.word	0xffffffff


	//   ....[3]....
        /*0080*/ 	.word	0xffffffff


	//   ....[4]....
        /*0084*/ 	.word	0xffffffff


	//   ....[5]....
        /*0088*/ 	.word	0xffffffff


	//   ....[6]....
        /*008c*/ 	.word	0xffffffff


	//   ....[7]....
        /*0090*/ 	.word	0xffffffff


	//   ....[8]....
        /*0094*/ 	.word	0xffffffff


	//   ....[9]....
        /*0098*/ 	.word	0xffffffff


	//   ....[10]....
        /*009c*/ 	.word	0xffffffff


	//   ....[11]....
        /*00a0*/ 	.word	0xffffffff


	//   ....[12]....
        /*00a4*/ 	.word	0xffffffff


	//   ....[13]....
        /*00a8*/ 	.word	0xffffffff


	//----- nvinfo : EIATTR_COOP_GROUP_INSTR_OFFSETS
	.align		4
.L_41:
        /*00ac*/ 	.byte	0x04, 0x28
        /*00ae*/ 	.short	(.L_43 - .L_42)


	//   ....[0]....
.L_42:
        /*00b0*/ 	.word	0x000000b0


	//   ....[1]....
        /*00b4*/ 	.word	0x00000510


	//   ....[2]....
        /*00b8*/ 	.word	0x00000d00


	//   ....[3]....
        /*00bc*/ 	.word	0x00000e50


	//   ....[4]....
        /*00c0*/ 	.word	0x00000f40


	//   ....[5]....
        /*00c4*/ 	.word	0x000010a0


	//   ....[6]....
        /*00c8*/ 	.word	0x00001230


	//   ....[7]....
        /*00cc*/ 	.word	0x00001470


	//   ....[8]....
        /*00d0*/ 	.word	0x00002810


	//   ....[9]....
        /*00d4*/ 	.word	0x000051b0


	//   ....[10]....
        /*00d8*/ 	.word	0x00005680


	//   ....[11]....
        /*00dc*/ 	.word	0x000056b0


	//   ....[12]....
        /*00e0*/ 	.word	0x00006180


	//   ....[13]....
        /*00e4*/ 	.word	0x00006390


	//----- nvinfo : EIATTR_VRC_CTA_INIT_COUNT
	.align		4
.L_43:
        /*00e8*/ 	.byte	0x02, 0x4a
        /*00ea*/ 	.byte	0x80
	.zero		1


	//----- nvinfo : EIATTR_SYSCALL_OFFSETS
	.align		4
        /*00ec*/ 	.byte	0x04, 0x46
        /*00ee*/ 	.short	(.L_45 - .L_44)


	//   ....[0]....
.L_44:
        /*00f0*/ 	.word	0x00007cc0


	//   ....[1]....
        /*00f4*/ 	.word	0x00007e00


	//   ....[2]....
        /*00f8*/ 	.word	0x000085e0


	//   ....[3]....
        /*00fc*/ 	.word	0x000093d0


	//----- nvinfo : EIATTR_MBARRIER_INSTR_OFFSETS
	.align		4
.L_45:
        /*0100*/ 	.byte	0x04, 0x39
        /*0102*/ 	.short	(.L_47 - .L_46)


	//   ....[0]....
.L_46:
        /*0104*/ 	.word	0x00000660
        /*0108*/ 	.word	0x000000ff
        /*010c*/ 	.word	0x00000000
        /*0110*/ 	.short	0x0100
        /*0112*/ 	.byte	0x04
	.zero		1


	//   ....[1]....
        /*0114*/ 	.word	0x00000670
        /*0118*/ 	.word	0x000000ff
        /*011c*/ 	.word	0x000001a0
        /*0120*/ 	.short	0x0100
        /*0122*/ 	.byte	0x04
	.zero		1


	//   ....[2]....
        /*0124*/ 	.word	0x00000680
        /*0128*/ 	.word	0x000000ff
        /*012c*/ 	.word	0x00000008
        /*0130*/ 	.short	0x0100
        /*0132*/ 	.byte	0x04
	.zero		1


	//   ....[3]....
        /*0134*/ 	.word	0x00000690
        /*0138*/ 	.word	0x000000ff
        /*013c*/ 	.word	0x000001a8
        /*0140*/ 	.short	0x0100
        /*0142*/ 	.byte	0x04
	.zero		1


	//   ....[4]....
        /*0144*/ 	.word	0x000006a0
        /*0148*/ 	.word	0x000000ff
        /*014c*/ 	.word	0x00000010
        /*0150*/ 	.short	0x0100
        /*0152*/ 	.byte	0x04
	.zero		1


	//   ....[5]....
        /*0154*/ 	.word	0x000006b0
        /*0158*/ 	.word	0x000000ff
        /*015c*/ 	.word	0x000001b0
        /*0160*/ 	.short	0x0100
        /*0162*/ 	.byte	0x04
	.zero		1


	//   ....[6]....
        /*0164*/ 	.word	0x000006c0
        /*0168*/ 	.word	0x000000ff
        /*016c*/ 	.word	0x00000018
        /*0170*/ 	.short	0x0100
        /*0172*/ 	.byte	0x04
	.zero		1


	//   ....[7]....
        /*0174*/ 	.word	0x000006d0
        /*0178*/ 	.word	0x000000ff
        /*017c*/ 	.word	0x000001b8
        /*0180*/ 	.short	0x0100
        /*0182*/ 	.byte	0x04
	.zero		1


	//   ....[8]....
        /*0184*/ 	.word	0x000006e0
        /*0188*/ 	.word	0x000000ff
        /*018c*/ 	.word	0x00000020
        /*0190*/ 	.short	0x0100
        /*0192*/ 	.byte	0x04
	.zero		1


	//   ....[9]....
        /*0194*/ 	.word	0x000006f0
        /*0198*/ 	.word	0x000000ff
        /*019c*/ 	.word	0x000001c0
        /*01a0*/ 	.short	0x0100
        /*01a2*/ 	.byte	0x04
	.zero		1


	//   ....[10]....
        /*01a4*/ 	.word	0x00000700
        /*01a8*/ 	.word	0x000000ff
        /*01ac*/ 	.word	0x00000028
        /*01b0*/ 	.short	0x0100
        /*01b2*/ 	.byte	0x04
	.zero		1


	//   ....[11]....
        /*01b4*/ 	.word	0x00000710
        /*01b8*/ 	.word	0x000000ff
        /*01bc*/ 	.word	0x000001c8
        /*01c0*/ 	.short	0x0100
        /*01c2*/ 	.byte	0x04
	.zero		1


	//   ....[12]....
        /*01c4*/ 	.word	0x00000720
        /*01c8*/ 	.word	0x000000ff
        /*01cc*/ 	.word	0x00000030
        /*01d0*/ 	.short	0x0100
        /*01d2*/ 	.byte	0x04
	.zero		1


	//   ....[13]....
        /*01d4*/ 	.word	0x00000730
        /*01d8*/ 	.word	0x000000ff
        /*01dc*/ 	.word	0x000001d0
        /*01e0*/ 	.short	0x0100
        /*01e2*/ 	.byte	0x04
	.zero		1


	//   ....[14]....
        /*01e4*/ 	.word	0x00000740
        /*01e8*/ 	.word	0x000000ff
        /*01ec*/ 	.word	0x00000038
        /*01f0*/ 	.short	0x0100
        /*01f2*/ 	.byte	0x04
	.zero		1


	//   ....[15]....
        /*01f4*/ 	.word	0x00000750
        /*01f8*/ 	.word	0x000000ff
        /*01fc*/ 	.word	0x000001d8
        /*0200*/ 	.short	0x0100
        /*0202*/ 	.byte	0x04
	.zero		1


	//   ....[16]....
        /*0204*/ 	.word	0x00000760
        /*0208*/ 	.word	0x000000ff
        /*020c*/ 	.word	0x00000040
        /*0210*/ 	.short	0x0100
        /*0212*/ 	.byte	0x04
	.zero		1


	//   ....[17]....
        /*0214*/ 	.word	0x00000770
        /*0218*/ 	.word	0x000000ff
        /*021c*/ 	.word	0x000001e0
        /*0220*/ 	.short	0x0100
        /*0222*/ 	.byte	0x04
	.zero		1


	//   ....[18]....
        /*0224*/ 	.word	0x00000780
        /*0228*/ 	.word	0x000000ff
        /*022c*/ 	.word	0x00000048
        /*0230*/ 	.short	0x0100
        /*0232*/ 	.byte	0x04
	.zero		1


	//   ....[19]....
        /*0234*/ 	.word	0x00000790
        /*0238*/ 	.word	0x000000ff
        /*023c*/ 	.word	0x000001e8
        /*0240*/ 	.short	0x0100
        /*0242*/ 	.byte	0x04
	.zero		1


	//   ....[20]....
        /*0244*/ 	.word	0x000007a0
        /*0248*/ 	.word	0x000000ff
        /*024c*/ 	.word	0x00000050
        /*0250*/ 	.short	0x0100
        /*0252*/ 	.byte	0x04
	.zero		1


	//   ....[21]....
        /*0254*/ 	.word	0x000007b0
        /*0258*/ 	.word	0x000000ff
        /*025c*/ 	.word	0x000001f0
        /*0260*/ 	.short	0x0100
        /*0262*/ 	.byte	0x04
	.zero		1


	//   ....[22]....
        /*0264*/ 	.word	0x000007c0
        /*0268*/ 	.word	0x000000ff
        /*026c*/ 	.word	0x00000058
        /*0270*/ 	.short	0x0100
        /*0272*/ 	.byte	0x04
	.zero		1


	//   ....[23]....
        /*0274*/ 	.word	0x000007d0
        /*0278*/ 	.word	0x000000ff
        /*027c*/ 	.word	0x000001f8
        /*0280*/ 	.short	0x0100
        /*0282*/ 	.byte	0x04
	.zero		1


	//   ....[24]....
        /*0284*/ 	.word	0x000007e0
        /*0288*/ 	.word	0x000000ff
        /*028c*/ 	.word	0x00000060
        /*0290*/ 	.short	0x0100
        /*0292*/ 	.byte	0x04
	.zero		1


	//   ....[25]....
        /*0294*/ 	.word	0x000007f0
        /*0298*/ 	.word	0x000000ff
        /*029c*/ 	.word	0x00000200
        /*02a0*/ 	.short	0x0100
        /*02a2*/ 	.byte	0x04
	.zero		1


	//   ....[26]....
        /*02a4*/ 	.word	0x00000800
        /*02a8*/ 	.word	0x000000ff
        /*02ac*/ 	.word	0x00000068
        /*02b0*/ 	.short	0x0100
        /*02b2*/ 	.byte	0x04
	.zero		1


	//   ....[27]....
        /*02b4*/ 	.word	0x00000810
        /*02b8*/ 	.word	0x000000ff
        /*02bc*/ 	.word	0x00000208
        /*02c0*/ 	.short	0x0100
        /*02c2*/ 	.byte	0x04
	.zero		1


	//   ....[28]....
        /*02c4*/ 	.word	0x00000820
        /*02c8*/ 	.word	0x000000ff
        /*02cc*/ 	.word	0x00000070
        /*02d0*/ 	.short	0x0100
        /*02d2*/ 	.byte	0x04
	.zero		1


	//   ....[29]....
        /*02d4*/ 	.word	0x00000830
        /*02d8*/ 	.word	0x000000ff
        /*02dc*/ 	.word	0x00000210
        /*02e0*/ 	.short	0x0100
        /*02e2*/ 	.byte	0x04
	.zero		1


	//   ....[30]....
        /*02e4*/ 	.word	0x00000840
        /*02e8*/ 	.word	0x000000ff
        /*02ec*/ 	.word	0x00000078
        /*02f0*/ 	.short	0x0100
        /*02f2*/ 	.byte	0x04
	.zero		1


	//   ....[31]....
        /*02f4*/ 	.word	0x00000850
        /*02f8*/ 	.word	0x000000ff
        /*02fc*/ 	.word	0x00000218
        /*0300*/ 	.short	0x0100
        /*0302*/ 	.byte	0x04
	.zero		1


	//   ....[32]....
        /*0304*/ 	.word	0x00000860
        /*0308*/ 	.word	0x000000ff
        /*030c*/ 	.word	0x00000080
        /*0310*/ 	.short	0x0100
        /*0312*/ 	.byte	0x04
	.zero		1


	//   ....[33]....
        /*0314*/ 	.word	0x00000870
        /*0318*/ 	.word	0x000000ff
        /*031c*/ 	.word	0x00000220
        /*0320*/ 	.short	0x0100
        /*0322*/ 	.byte	0x04
	.zero		1


	//   ....[34]....
        /*0324*/ 	.word	0x00000880
        /*0328*/ 	.word	0x000000ff
        /*032c*/ 	.word	0x00000088
        /*0330*/ 	.short	0x0100
        /*0332*/ 	.byte	0x04
	.zero		1


	//   ....[35]....
        /*0334*/ 	.word	0x00000890
        /*0338*/ 	.word	0x000000ff
        /*033c*/ 	.word	0x00000228
        /*0340*/ 	.short	0x0100
        /*0342*/ 	.byte	0x04
	.zero		1


	//   ....[36]....
        /*0344*/ 	.word	0x000008a0
        /*0348*/ 	.word	0x000000ff
        /*034c*/ 	.word	0x00000090
        /*0350*/ 	.short	0x0100
        /*0352*/ 	.byte	0x04
	.zero		1


	//   ....[37]....
        /*0354*/ 	.word	0x000008b0
        /*0358*/ 	.word	0x000000ff
        /*035c*/ 	.word	0x00000230
        /*0360*/ 	.short	0x0100
        /*0362*/ 	.byte	0x04
	.zero		1


	//   ....[38]....
        /*0364*/ 	.word	0x000008c0
        /*0368*/ 	.word	0x000000ff
        /*036c*/ 	.word	0x00000098
        /*0370*/ 	.short	0x0100
        /*0372*/ 	.byte	0x04
	.zero		1


	//   ....[39]....
        /*0374*/ 	.word	0x000008d0
        /*0378*/ 	.word	0x000000ff
        /*037c*/ 	.word	0x00000238
        /*0380*/ 	.short	0x0100
        /*0382*/ 	.byte	0x04
	.zero		1


	//   ....[40]....
        /*0384*/ 	.word	0x000008e0
        /*0388*/ 	.word	0x000000ff
        /*038c*/ 	.word	0x000000a0
        /*0390*/ 	.short	0x0100
        /*0392*/ 	.byte	0x04
	.zero		1


	//   ....[41]....
        /*0394*/ 	.word	0x000008f0
        /*0398*/ 	.word	0x000000ff
        /*039c*/ 	.word	0x00000240
        /*03a0*/ 	.short	0x0100
        /*03a2*/ 	.byte	0x04
	.zero		1


	//   ....[42]....
        /*03a4*/ 	.word	0x00000900
        /*03a8*/ 	.word	0x000000ff
        /*03ac*/ 	.word	0x000000a8
        /*03b0*/ 	.short	0x0100
        /*03b2*/ 	.byte	0x04
	.zero		1


	//   ....[43]....
        /*03b4*/ 	.word	0x00000910
        /*03b8*/ 	.word	0x000000ff
        /*03bc*/ 	.word	0x00000248
        /*03c0*/ 	.short	0x0100
        /*03c2*/ 	.byte	0x04
	.zero		1


	//   ....[44]....
        /*03c4*/ 	.word	0x00000920
        /*03c8*/ 	.word	0x000000ff
        /*03cc*/ 	.word	0x000000b0
        /*03d0*/ 	.short	0x0100
        /*03d2*/ 	.byte	0x04
	.zero		1


	//   ....[45]....
        /*03d4*/ 	.word	0x00000930
        /*03d8*/ 	.word	0x000000ff
        /*03dc*/ 	.word	0x00000250
        /*03e0*/ 	.short	0x0100
        /*03e2*/ 	.byte	0x04
	.zero		1


	//   ....[46]....
        /*03e4*/ 	.word	0x00000940
        /*03e8*/ 	.word	0x000000ff
        /*03ec*/ 	.word	0x000000b8
        /*03f0*/ 	.short	0x0100
        /*03f2*/ 	.byte	0x04
	.zero		1


	//   ....[47]....
        /*03f4*/ 	.word	0x00000950
        /*03f8*/ 	.word	0x000000ff
        /*03fc*/ 	.word	0x00000258
        /*0400*/ 	.short	0x0100
        /*0402*/ 	.byte	0x04
	.zero		1


	//   ....[48]....
        /*0404*/ 	.word	0x00000960
        /*0408*/ 	.word	0x000000ff
        /*040c*/ 	.word	0x000000c0
        /*0410*/ 	.short	0x0100
        /*0412*/ 	.byte	0x04
	.zero		1


	//   ....[49]....
        /*0414*/ 	.word	0x00000970
        /*0418*/ 	.word	0x000000ff
        /*041c*/ 	.word	0x00000260
        /*0420*/ 	.short	0x0100
        /*0422*/ 	.byte	0x04
	.zero		1


	//   ....[50]....
        /*0424*/ 	.word	0x00000980
        /*0428*/ 	.word	0x000000ff
        /*042c*/ 	.word	0x000000c8
        /*0430*/ 	.short	0x0100
        /*0432*/ 	.byte	0x04
	.zero		1


	//   ....[51]....
        /*0434*/ 	.word	0x00000990
        /*0438*/ 	.word	0x000000ff
        /*043c*/ 	.word	0x00000268
        /*0440*/ 	.short	0x0100
        /*0442*/ 	.byte	0x04
	.zero		1


	//   ....[52]....
        /*0444*/ 	.word	0x000009a0
        /*0448*/ 	.word	0x000000ff
        /*044c*/ 	.word	0x000000d0
        /*0450*/ 	.short	0x0100
        /*0452*/ 	.byte	0x04
	.zero		1


	//   ....[53]....
        /*0454*/ 	.word	0x000009b0
        /*0458*/ 	.word	0x000000ff
        /*045c*/ 	.word	0x00000270
        /*0460*/ 	.short	0x0100
        /*0462*/ 	.byte	0x04
	.zero		1


	//   ....[54]....
        /*0464*/ 	.word	0x000009c0
        /*0468*/ 	.word	0x000000ff
        /*046c*/ 	.word	0x000000d8
        /*0470*/ 	.short	0x0100
        /*0472*/ 	.byte	0x04
	.zero		1


	//   ....[55]....
        /*0474*/ 	.word	0x000009d0
        /*0478*/ 	.word	0x000000ff
        /*047c*/ 	.word	0x00000278
        /*0480*/ 	.short	0x0100
        /*0482*/ 	.byte	0x04
	.zero		1


	//   ....[56]....
        /*0484*/ 	.word	0x000009e0
        /*0488*/ 	.word	0x000000ff
        /*048c*/ 	.word	0x000000e0
        /*0490*/ 	.short	0x0100
        /*0492*/ 	.byte	0x04
	.zero		1


	//   ....[57]....
        /*0494*/ 	.word	0x000009f0
        /*0498*/ 	.word	0x000000ff
        /*049c*/ 	.word	0x00000280
        /*04a0*/ 	.short	0x0100
        /*04a2*/ 	.byte	0x04
	.zero		1


	//   ....[58]....
        /*04a4*/ 	.word	0x00000a00
        /*04a8*/ 	.word	0x000000ff
        /*04ac*/ 	.word	0x000000e8
        /*04b0*/ 	.short	0x0100
        /*04b2*/ 	.byte	0x04
	.zero		1


	//   ....[59]....
        /*04b4*/ 	.word	0x00000a10
        /*04b8*/ 	.word	0x000000ff
        /*04bc*/ 	.word	0x00000288
        /*04c0*/ 	.short	0x0100
        /*04c2*/ 	.byte	0x04
	.zero		1


	//   ....[60]....
        /*04c4*/ 	.word	0x00000a20
        /*04c8*/ 	.word	0x000000ff
        /*04cc*/ 	.word	0x000000f0
        /*04d0*/ 	.short	0x0100
        /*04d2*/ 	.byte	0x04
	.zero		1


	//   ....[61]....
        /*04d4*/ 	.word	0x00000a30
        /*04d8*/ 	.word	0x000000ff
        /*04dc*/ 	.word	0x00000290
        /*04e0*/ 	.short	0x0100
        /*04e2*/ 	.byte	0x04
	.zero		1


	//   ....[62]....
        /*04e4*/ 	.word	0x00000a40
        /*04e8*/ 	.word	0x000000ff
        /*04ec*/ 	.word	0x000000f8
        /*04f0*/ 	.short	0x0100
        /*04f2*/ 	.byte	0x04
	.zero		1


	//   ....[63]....
        /*04f4*/ 	.word	0x00000a50
        /*04f8*/ 	.word	0x000000ff
        /*04fc*/ 	.word	0x00000298
        /*0500*/ 	.short	0x0100
        /*0502*/ 	.byte	0x04
	.zero		1


	//   ....[64]....
        /*0504*/ 	.word	0x00000a60
        /*0508*/ 	.word	0x000000ff
        /*050c*/ 	.word	0x00000100
        /*0510*/ 	.short	0x0100
        /*0512*/ 	.byte	0x04
	.zero		1


	//   ....[65]....
        /*0514*/ 	.word	0x00000a70
        /*0518*/ 	.word	0x000000ff
        /*051c*/ 	.word	0x000002a0
        /*0520*/ 	.short	0x0100
        /*0522*/ 	.byte	0x04
	.zero		1


	//   ....[66]....
        /*0524*/ 	.word	0x00000a80
        /*0528*/ 	.word	0x000000ff
        /*052c*/ 	.word	0x00000108
        /*0530*/ 	.short	0x0100
        /*0532*/ 	.byte	0x04
	.zero		1


	//   ....[67]....
        /*0534*/ 	.word	0x00000a90
        /*0538*/ 	.word	0x000000ff
        /*053c*/ 	.word	0x000002a8
        /*0540*/ 	.short	0x0100
        /*0542*/ 	.byte	0x04
	.zero		1


	//   ....[68]....
        /*0544*/ 	.word	0x00000aa0
        /*0548*/ 	.word	0x000000ff
        /*054c*/ 	.word	0x00000110
        /*0550*/ 	.short	0x0100
        /*0552*/ 	.byte	0x04
	.zero		1


	//   ....[69]....
        /*0554*/ 	.word	0x00000ab0
        /*0558*/ 	.word	0x000000ff
        /*055c*/ 	.word	0x000002b0
        /*0560*/ 	.short	0x0100
        /*0562*/ 	.byte	0x04
	.zero		1


	//   ....[70]....
        /*0564*/ 	.word	0x00000ac0
        /*0568*/ 	.word	0x000000ff
        /*056c*/ 	.word	0x00000118
        /*0570*/ 	.short	0x0100
        /*0572*/ 	.byte	0x04
	.zero		1


	//   ....[71]....
        /*0574*/ 	.word	0x00000ad0
        /*0578*/ 	.word	0x000000ff
        /*057c*/ 	.word	0x000002b8
        /*0580*/ 	.short	0x0100
        /*0582*/ 	.byte	0x04
	.zero		1


	//   ....[72]....
        /*0584*/ 	.word	0x00000ae0
        /*0588*/ 	.word	0x000000ff
        /*058c*/ 	.word	0x00000120
        /*0590*/ 	.short	0x0100
        /*0592*/ 	.byte	0x04
	.zero		1


	//   ....[73]....
        /*0594*/ 	.word	0x00000af0
        /*0598*/ 	.word	0x000000ff
        /*059c*/ 	.word	0x000002c0
        /*05a0*/ 	.short	0x0100
        /*05a2*/ 	.byte	0x04
	.zero		1


	//   ....[74]....
        /*05a4*/ 	.word	0x00000b00
        /*05a8*/ 	.word	0x000000ff
        /*05ac*/ 	.word	0x00000128
        /*05b0*/ 	.short	0x0100
        /*05b2*/ 	.byte	0x04
	.zero		1


	//   ....[75]....
        /*05b4*/ 	.word	0x00000b10
        /*05b8*/ 	.word	0x000000ff
        /*05bc*/ 	.word	0x000002c8
        /*05c0*/ 	.short	0x0100
        /*05c2*/ 	.byte	0x04
	.zero		1


	//   ....[76]....
        /*05c4*/ 	.word	0x00000b20
        /*05c8*/ 	.word	0x000000ff
        /*05cc*/ 	.word	0x00000130
        /*05d0*/ 	.short	0x0100
        /*05d2*/ 	.byte	0x04
	.zero		1


	//   ....[77]....
        /*05d4*/ 	.word	0x00000b30
        /*05d8*/ 	.word	0x000000ff
        /*05dc*/ 	.word	0x000002d0
        /*05e0*/ 	.short	0x0100
        /*05e2*/ 	.byte	0x04
	.zero		1


	//   ....[78]....
        /*05e4*/ 	.word	0x00000b40
        /*05e8*/ 	.word	0x000000ff
        /*05ec*/ 	.word	0x00000138
        /*05f0*/ 	.short	0x0100
        /*05f2*/ 	.byte	0x04
	.zero		1


	//   ....[79]....
        /*05f4*/ 	.word	0x00000b50
        /*05f8*/ 	.word	0x000000ff
        /*05fc*/ 	.word	0x000002d8
        /*0600*/ 	.short	0x0100
        /*0602*/ 	.byte	0x04
	.zero		1


	//   ....[80]....
        /*0604*/ 	.word	0x00000b60
        /*0608*/ 	.word	0x000000ff
        /*060c*/ 	.word	0x00000140
        /*0610*/ 	.short	0x0100
        /*0612*/ 	.byte	0x04
	.zero		1


	//   ....[81]....
        /*0614*/ 	.word	0x00000b70
        /*0618*/ 	.word	0x000000ff
        /*061c*/ 	.word	0x000002e0
        /*0620*/ 	.short	0x0100
        /*0622*/ 	.byte	0x04
	.zero		1


	//   ....[82]....
        /*0624*/ 	.word	0x00000b80
        /*0628*/ 	.word	0x000000ff
        /*062c*/ 	.word	0x00000148
        /*0630*/ 	.short	0x0100
        /*0632*/ 	.byte	0x04
	.zero		1


	//   ....[83]....
        /*0634*/ 	.word	0x00000b90
        /*0638*/ 	.word	0x000000ff
        /*063c*/ 	.word	0x000002e8
        /*0640*/ 	.short	0x0100
        /*0642*/ 	.byte	0x04
	.zero		1


	//   ....[84]....
        /*0644*/ 	.word	0x00000ba0
        /*0648*/ 	.word	0x000000ff
        /*064c*/ 	.word	0x00000150
        /*0650*/ 	.short	0x0100
        /*0652*/ 	.byte	0x04
	.zero		1


	//   ....[85]....
        /*0654*/ 	.word	0x00000bb0
        /*0658*/ 	.word	0x000000ff
        /*065c*/ 	.word	0x000002f0
        /*0660*/ 	.short	0x0100
        /*0662*/ 	.byte	0x04
	.zero		1


	//   ....[86]....
        /*0664*/ 	.word	0x00000bc0
        /*0668*/ 	.word	0x000000ff
        /*066c*/ 	.word	0x00000158
        /*0670*/ 	.short	0x0100
        /*0672*/ 	.byte	0x04
	.zero		1


	//   ....[87]....
        /*0674*/ 	.word	0x00000bd0
        /*0678*/ 	.word	0x000000ff
        /*067c*/ 	.word	0x000002f8
        /*0680*/ 	.short	0x0100
        /*0682*/ 	.byte	0x04
	.zero		1


	//   ....[88]....
        /*0684*/ 	.word	0x00000be0
        /*0688*/ 	.word	0x000000ff
        /*068c*/ 	.word	0x00000160
        /*0690*/ 	.short	0x0100
        /*0692*/ 	.byte	0x04
	.zero		1


	//   ....[89]....
        /*0694*/ 	.word	0x00000bf0
        /*0698*/ 	.word	0x000000ff
        /*069c*/ 	.word	0x00000300
        /*06a0*/ 	.short	0x0100
        /*06a2*/ 	.byte	0x04
	.zero		1


	//   ....[90]....
        /*06a4*/ 	.word	0x00000c00
        /*06a8*/ 	.word	0x000000ff
        /*06ac*/ 	.word	0x00000168
        /*06b0*/ 	.short	0x0100
        /*06b2*/ 	.byte	0x04
	.zero		1


	//   ....[91]....
        /*06b4*/ 	.word	0x00000c10
        /*06b8*/ 	.word	0x000000ff
        /*06bc*/ 	.word	0x00000308
        /*06c0*/ 	.short	0x0100
        /*06c2*/ 	.byte	0x04
	.zero		1


	//   ....[92]....
        /*06c4*/ 	.word	0x00000c20
        /*06c8*/ 	.word	0x000000ff
        /*06cc*/ 	.word	0x00000170
        /*06d0*/ 	.short	0x0100
        /*06d2*/ 	.byte	0x04
	.zero		1


	//   ....[93]....
        /*06d4*/ 	.word	0x00000c30
        /*06d8*/ 	.word	0x000000ff
        /*06dc*/ 	.word	0x00000310
        /*06e0*/ 	.short	0x0100
        /*06e2*/ 	.byte	0x04
	.zero		1


	//   ....[94]....
        /*06e4*/ 	.word	0x00000c40
        /*06e8*/ 	.word	0x000000ff
        /*06ec*/ 	.word	0x00000178
        /*06f0*/ 	.short	0x0100
        /*06f2*/ 	.byte	0x04
	.zero		1


	//   ....[95]....
        /*06f4*/ 	.word	0x00000c50
        /*06f8*/ 	.word	0x000000ff
        /*06fc*/ 	.word	0x00000318
        /*0700*/ 	.short	0x0100
        /*0702*/ 	.byte	0x04
	.zero		1


	//   ....[96]....
        /*0704*/ 	.word	0x00000c60
        /*0708*/ 	.word	0x000000ff
        /*070c*/ 	.word	0x00000180
        /*0710*/ 	.short	0x0100
        /*0712*/ 	.byte	0x04
	.zero		1


	//   ....[97]....
        /*0714*/ 	.word	0x00000c70
        /*0718*/ 	.word	0x000000ff
        /*071c*/ 	.word	0x00000320
        /*0720*/ 	.short	0x0100
        /*0722*/ 	.byte	0x04
	.zero		1


	//   ....[98]....
        /*0724*/ 	.word	0x00000c80
        /*0728*/ 	.word	0x000000ff
        /*072c*/ 	.word	0x00000188
        /*0730*/ 	.short	0x0100
        /*0732*/ 	.byte	0x04
	.zero		1


	//   ....[99]....
        /*0734*/ 	.word	0x00000c90
        /*0738*/ 	.word	0x000000ff
        /*073c*/ 	.word	0x00000328
        /*0740*/ 	.short	0x0100
        /*0742*/ 	.byte	0x04
	.zero		1


	//   ....[100]....
        /*0744*/ 	.word	0x00000ca0
        /*0748*/ 	.word	0x000000ff
        /*074c*/ 	.word	0x00000190
        /*0750*/ 	.short	0x0100
        /*0752*/ 	.byte	0x04
	.zero		1


	//   ....[101]....
        /*0754*/ 	.word	0x00000cb0
        /*0758*/ 	.word	0x000000ff
        /*075c*/ 	.word	0x00000330
        /*0760*/ 	.short	0x0100
        /*0762*/ 	.byte	0x04
	.zero		1


	//   ....[102]....
        /*0764*/ 	.word	0x00000cc0
        /*0768*/ 	.word	0x000000ff
        /*076c*/ 	.word	0x00000198
        /*0770*/ 	.short	0x0100
        /*0772*/ 	.byte	0x04
	.zero		1


	//   ....[103]....
        /*0774*/ 	.word	0x00000cd0
        /*0778*/ 	.word	0x000000ff
        /*077c*/ 	.word	0x00000338
        /*0780*/ 	.short	0x0100
        /*0782*/ 	.byte	0x04
	.zero		1


	//   ....[104]....
        /*0784*/ 	.word	0x00000e00
        /*0788*/ 	.word	0x000000ff
        /*078c*/ 	.word	0x00000340
        /*0790*/ 	.short	0x0100
        /*0792*/ 	.byte	0x04
	.zero		1


	//   ....[105]....
        /*0794*/ 	.word	0x00000e10
        /*0798*/ 	.word	0x000000ff
        /*079c*/ 	.word	0x00000350
        /*07a0*/ 	.short	0x0100
        /*07a2*/ 	.byte	0x04
	.zero		1


	//   ....[106]....
        /*07a4*/ 	.word	0x00000e20
        /*07a8*/ 	.word	0x000000ff
        /*07ac*/ 	.word	0x00000348
        /*07b0*/ 	.short	0x0100
        /*07b2*/ 	.byte	0x04
	.zero		1


	//   ....[107]....
        /*07b4*/ 	.word	0x00000e30
        /*07b8*/ 	.word	0x000000ff
        /*07bc*/ 	.word	0x00000358
        /*07c0*/ 	.short	0x0100
        /*07c2*/ 	.byte	0x04
	.zero		1


	//   ....[108]....
        /*07c4*/ 	.word	0x00000f10
        /*07c8*/ 	.word	0x000000ff
        /*07cc*/ 	.word	0x00000360
        /*07d0*/ 	.short	0x0100
        /*07d2*/ 	.byte	0x06
	.zero		1


	//   ....[109]....
        /*07d4*/ 	.word	0x00000f20
        /*07d8*/ 	.word	0x000000ff
        /*07dc*/ 	.word	0x00000368
        /*07e0*/ 	.short	0x0100
        /*07e2*/ 	.byte	0x06
	.zero		1


	//   ....[110]....
        /*07e4*/ 	.word	0x00001050
        /*07e8*/ 	.word	0x000000ff
        /*07ec*/ 	.word	0x00000370
        /*07f0*/ 	.short	0x0100
        /*07f2*/ 	.byte	0x06
	.zero		1


	//   ....[111]....
        /*07f4*/ 	.word	0x00001060
        /*07f8*/ 	.word	0x000000ff
        /*07fc*/ 	.word	0x00000380
        /*0800*/ 	.short	0x0100
        /*0802*/ 	.byte	0x06
	.zero		1


	//   ....[112]....
        /*0804*/ 	.word	0x00001070
        /*0808*/ 	.word	0x000000ff
        /*080c*/ 	.word	0x00000378
        /*0810*/ 	.short	0x0100
        /*0812*/ 	.byte	0x06
	.zero		1


	//   ....[113]....
        /*0814*/ 	.word	0x00001080
        /*0818*/ 	.word	0x000000ff
        /*081c*/ 	.word	0x00000388
        /*0820*/ 	.short	0x0100
        /*0822*/ 	.byte	0x06
	.zero		1


	//   ....[114]....
        /*0824*/ 	.word	0x000011a0
        /*0828*/ 	.word	0x000000ff
        /*082c*/ 	.word	0x00000390
        /*0830*/ 	.short	0x0100
        /*0832*/ 	.byte	0x04
	.zero		1


	//   ....[115]....
        /*0834*/ 	.word	0x000011b0
        /*0838*/ 	.word	0x000000ff
        /*083c*/ 	.word	0x000003b0
        /*0840*/ 	.short	0x0100
        /*0842*/ 	.byte	0x04
	.zero		1


	//   ....[116]....
        /*0844*/ 	.word	0x000011c0
        /*0848*/ 	.word	0x000000ff
        /*084c*/ 	.word	0x00000398
        /*0850*/ 	.short	0x0100
        /*0852*/ 	.byte	0x04
	.zero		1


	//   ....[117]....
        /*0854*/ 	.word	0x000011d0
        /*0858*/ 	.word	0x000000ff
        /*085c*/ 	.word	0x000003b8
        /*0860*/ 	.short	0x0100
        /*0862*/ 	.byte	0x04
	.zero		1


	//   ....[118]....
        /*0864*/ 	.word	0x000011e0
        /*0868*/ 	.word	0x000000ff
        /*086c*/ 	.word	0x000003a0
        /*0870*/ 	.short	0x0100
        /*0872*/ 	.byte	0x04
	.zero		1


	//   ....[119]....
        /*0874*/ 	.word	0x000011f0
        /*0878*/ 	.word	0x000000ff
        /*087c*/ 	.word	0x000003c0
        /*0880*/ 	.short	0x0100
        /*0882*/ 	.byte	0x04
	.zero		1


	//   ....[120]....
        /*0884*/ 	.word	0x00001200
        /*0888*/ 	.word	0x000000ff
        /*088c*/ 	.word	0x000003a8
        /*0890*/ 	.short	0x0100
        /*0892*/ 	.byte	0x04
	.zero		1


	//   ....[121]....
        /*0894*/ 	.word	0x00001210
        /*0898*/ 	.word	0x000000ff
        /*089c*/ 	.word	0x000003c8
        /*08a0*/ 	.short	0x0100
        /*08a2*/ 	.byte	0x04
	.zero		1


	//   ....[122]....
        /*08a4*/ 	.word	0x00001300
        /*08a8*/ 	.word	0x000000ff
        /*08ac*/ 	.word	0x000003d0
        /*08b0*/ 	.short	0x0100
        /*08b2*/ 	.byte	0x04
	.zero		1


	//   ....[123]....
        /*08b4*/ 	.word	0x00001310
        /*08b8*/ 	.word	0x000000ff
        /*08bc*/ 	.word	0x000003e0
        /*08c0*/ 	.short	0x0100
        /*08c2*/ 	.byte	0x04
	.zero		1


	//   ....[124]....
        /*08c4*/ 	.word	0x00001320
        /*08c8*/ 	.word	0x000000ff
        /*08cc*/ 	.word	0x000003d8
        /*08d0*/ 	.short	0x0100
        /*08d2*/ 	.byte	0x04
	.zero		1


	//   ....[125]....
        /*08d4*/ 	.word	0x00001330
        /*08d8*/ 	.word	0x000000ff
        /*08dc*/ 	.word	0x000003e8
        /*08e0*/ 	.short	0x0100
        /*08e2*/ 	.byte	0x04
	.zero		1


	//   ....[126]....
        /*08e4*/ 	.word	0x00001430
        /*08e8*/ 	.word	0x000000ff
        /*08ec*/ 	.word	0x000003f0
        /*08f0*/ 	.short	0x0100
        /*08f2*/ 	.byte	0x06
	.zero		1


	//   ....[127]....
        /*08f4*/ 	.word	0x00002030
        /*08f8*/ 	.word	0x00000003
        /*08fc*/ 	.word	0x000003e0
        /*0900*/ 	.short	0x010a
        /*0902*/ 	.byte	0xff
	.zero		1


	//   ....[128]....
        /*0904*/ 	.word	0x00002060
        /*0908*/ 	.word	0x00000003
        /*090c*/ 	.word	0x000003d0
        /*0910*/ 	.short	0x0101
        /*0912*/ 	.byte	0xff
	.zero		1


	//   ....[129]....
        /*0914*/ 	.word	0x00002120
        /*0918*/ 	.word	0x000000ff
        /*091c*/ 	.word	0x000001a0
        /*0920*/ 	.short	0x010a
        /*0922*/ 	.byte	0x04
	.zero		1


	//   ....[130]....
        /*0924*/ 	.word	0x000021f0
        /*0928*/ 	.word	0x000000ff
        /*092c*/ 	.word	0x000001a0
        /*0930*/ 	.short	0x010a
        /*0932*/ 	.byte	0x21
	.zero		1


	//   ....[131]....
        /*0934*/ 	.word	0x000023a0
        /*0938*/ 	.word	0x000000ff
        /*093c*/ 	.word	0x000001a0
        /*0940*/ 	.short	0x010a
        /*0942*/ 	.byte	0x05
	.zero		1


	//   ....[132]....
        /*0944*/ 	.word	0x000024b0
        /*0948*/ 	.word	0x000000ff
        /*094c*/ 	.word	0x00000368
        /*0950*/ 	.short	0x0101
        /*0952*/ 	.byte	0x06
	.zero		1


	//   ....[133]....
        /*0954*/ 	.word	0x000024d0
        /*0958*/ 	.word	0x000000ff
        /*095c*/ 	.word	0x000001a0
        /*0960*/ 	.short	0x010a
        /*0962*/ 	.byte	0x04
	.zero		1


	//   ....[134]....
        /*0964*/ 	.word	0x00002550
        /*0968*/ 	.word	0x000000ff
        /*096c*/ 	.word	0x000001a0
        /*0970*/ 	.short	0x010a
        /*0972*/ 	.byte	0x11
	.zero		1


	//   ....[135]....
        /*0974*/ 	.word	0x000026e0
        /*0978*/ 	.word	0x000000ff
        /*097c*/ 	.word	0x000001a0
        /*0980*/ 	.short	0x010a
        /*0982*/ 	.byte	0x05
	.zero		1


	//   ....[136]....
        /*0984*/ 	.word	0x00002840
        /*0988*/ 	.word	0x00000003
        /*098c*/ 	.word	0x00000370
        /*0990*/ 	.short	0x010a
        /*0992*/ 	.byte	0xff
	.zero		1


	//   ....[137]....
        /*0994*/ 	.word	0x00002990
        /*0998*/ 	.word	0x00000000
        /*099c*/ 	.word	0x00000000
        /*09a0*/ 	.short	0x0101
        /*09a2*/ 	.byte	0xff
	.zero		1


	//   ....[138]....
        /*09a4*/ 	.word	0x00002f30
        /*09a8*/ 	.word	0x000000ff
        /*09ac*/ 	.word	0x00000000
        /*09b0*/ 	.short	0x010a
        /*09b2*/ 	.byte	0x04
	.zero		1


	//   ....[139]....
        /*09b4*/ 	.word	0x00002fc0
        /*09b8*/ 	.word	0x000000ff
        /*09bc*/ 	.word	0x00000000
        /*09c0*/ 	.short	0x010a
        /*09c2*/ 	.byte	0x05
	.zero		1


	//   ....[140]....
        /*09c4*/ 	.word	0x00003050
        /*09c8*/ 	.word	0x000000ff
        /*09cc*/ 	.word	0x00000000
        /*09d0*/ 	.short	0x010a
        /*09d2*/ 	.byte	0x05
	.zero		1


	//   ....[141]....
        /*09d4*/ 	.word	0x000030e0
        /*09d8*/ 	.word	0x000000ff
        /*09dc*/ 	.word	0x00000000
        /*09e0*/ 	.short	0x010a
        /*09e2*/ 	.byte	0x05
	.zero		1


	//   ....[142]....
        /*09e4*/ 	.word	0x00003170
        /*09e8*/ 	.word	0x000000ff
        /*09ec*/ 	.word	0x00000000
        /*09f0*/ 	.short	0x010a
        /*09f2*/ 	.byte	0x05
	.zero		1


	//   ....[143]....
        /*09f4*/ 	.word	0x00003200
        /*09f8*/ 	.word	0x000000ff
        /*09fc*/ 	.word	0x00000000
        /*0a00*/ 	.short	0x010a
        /*0a02*/ 	.byte	0x05
	.zero		1


	//   ....[144]....
        /*0a04*/ 	.word	0x00003290
        /*0a08*/ 	.word	0x000000ff
        /*0a0c*/ 	.word	0x00000000
        /*0a10*/ 	.short	0x010a
        /*0a12*/ 	.byte	0x05
	.zero		1


	//   ....[145]....
        /*0a14*/ 	.word	0x00003320
        /*0a18*/ 	.word	0x000000ff
        /*0a1c*/ 	.word	0x00000000
        /*0a20*/ 	.short	0x010a
        /*0a22*/ 	.byte	0x05
	.zero		1


	//   ....[146]....
        /*0a24*/ 	.word	0x000033b0
        /*0a28*/ 	.word	0x000000ff
        /*0a2c*/ 	.word	0x00000000
        /*0a30*/ 	.short	0x010a
        /*0a32*/ 	.byte	0x05
	.zero		1


	//   ....[147]....
        /*0a34*/ 	.word	0x00003440
        /*0a38*/ 	.word	0x000000ff
        /*0a3c*/ 	.word	0x00000000
        /*0a40*/ 	.short	0x010a
        /*0a42*/ 	.byte	0x05
	.zero		1


	//   ....[148]....
        /*0a44*/ 	.word	0x000034d0
        /*0a48*/ 	.word	0x000000ff
        /*0a4c*/ 	.word	0x00000000
        /*0a50*/ 	.short	0x010a
        /*0a52*/ 	.byte	0x05
	.zero		1


	//   ....[149]....
        /*0a54*/ 	.word	0x00003560
        /*0a58*/ 	.word	0x000000ff
        /*0a5c*/ 	.word	0x00000000
        /*0a60*/ 	.short	0x010a
        /*0a62*/ 	.byte	0x05
	.zero		1


	//   ....[150]....
        /*0a64*/ 	.word	0x000035f0
        /*0a68*/ 	.word	0x000000ff
        /*0a6c*/ 	.word	0x00000000
        /*0a70*/ 	.short	0x010a
        /*0a72*/ 	.byte	0x05
	.zero		1


	//   ....[151]....
        /*0a74*/ 	.word	0x00003680
        /*0a78*/ 	.word	0x000000ff
        /*0a7c*/ 	.word	0x00000000
        /*0a80*/ 	.short	0x010a
        /*0a82*/ 	.byte	0x05
	.zero		1


	//   ....[152]....
        /*0a84*/ 	.word	0x00003710
        /*0a88*/ 	.word	0x000000ff
        /*0a8c*/ 	.word	0x00000000
        /*0a90*/ 	.short	0x010a
        /*0a92*/ 	.byte	0x05
	.zero		1


	//   ....[153]....
        /*0a94*/ 	.word	0x000037a0
        /*0a98*/ 	.word	0x000000ff
        /*0a9c*/ 	.word	0x00000000
        /*0aa0*/ 	.short	0x010a
        /*0aa2*/ 	.byte	0x05
	.zero		1


	//   ....[154]....
        /*0aa4*/ 	.word	0x00003830
        /*0aa8*/ 	.word	0x000000ff
        /*0aac*/ 	.word	0x00000000
        /*0ab0*/ 	.short	0x010a
        /*0ab2*/ 	.byte	0x05
	.zero		1


	//   ....[155]....
        /*0ab4*/ 	.word	0x000038c0
        /*0ab8*/ 	.word	0x000000ff
        /*0abc*/ 	.word	0x00000000
        /*0ac0*/ 	.short	0x010a
        /*0ac2*/ 	.byte	0x05
	.zero		1


	//   ....[156]....
        /*0ac4*/ 	.word	0x00003950
        /*0ac8*/ 	.word	0x000000ff
        /*0acc*/ 	.word	0x00000000
        /*0ad0*/ 	.short	0x010a
        /*0ad2*/ 	.byte	0x05
	.zero		1


	//   ....[157]....
        /*0ad4*/ 	.word	0x000039e0
        /*0ad8*/ 	.word	0x000000ff
        /*0adc*/ 	.word	0x00000000
        /*0ae0*/ 	.short	0x010a
        /*0ae2*/ 	.byte	0x05
	.zero		1


	//   ....[158]....
        /*0ae4*/ 	.word	0x00003a70
        /*0ae8*/ 	.word	0x000000ff
        /*0aec*/ 	.word	0x00000000
        /*0af0*/ 	.short	0x010a
        /*0af2*/ 	.byte	0x05
	.zero		1


	//   ....[159]....
        /*0af4*/ 	.word	0x00003b00
        /*0af8*/ 	.word	0x000000ff
        /*0afc*/ 	.word	0x00000000
        /*0b00*/ 	.short	0x010a
        /*0b02*/ 	.byte	0x05
	.zero		1


	//   ....[160]....
        /*0b04*/ 	.word	0x00003b90
        /*0b08*/ 	.word	0x000000ff
        /*0b0c*/ 	.word	0x00000000
        /*0b10*/ 	.short	0x010a
        /*0b12*/ 	.byte	0x05
	.zero		1


	//   ....[161]....
        /*0b14*/ 	.word	0x00003c20
        /*0b18*/ 	.word	0x000000ff
        /*0b1c*/ 	.word	0x00000000
        /*0b20*/ 	.short	0x010a
        /*0b22*/ 	.byte	0x05
	.zero		1


	//   ....[162]....
        /*0b24*/ 	.word	0x00003cb0
        /*0b28*/ 	.word	0x000000ff
        /*0b2c*/ 	.word	0x00000000
        /*0b30*/ 	.short	0x010a
        /*0b32*/ 	.byte	0x05
	.zero		1


	//   ....[163]....
        /*0b34*/ 	.word	0x00003d40
        /*0b38*/ 	.word	0x000000ff
        /*0b3c*/ 	.word	0x00000000
        /*0b40*/ 	.short	0x010a
        /*0b42*/ 	.byte	0x05
	.zero		1


	//   ....[164]....
        /*0b44*/ 	.word	0x00003dd0
        /*0b48*/ 	.word	0x000000ff
        /*0b4c*/ 	.word	0x00000000
        /*0b50*/ 	.short	0x010a
        /*0b52*/ 	.byte	0x05
	.zero		1


	//   ....[165]....
        /*0b54*/ 	.word	0x00003e60
        /*0b58*/ 	.word	0x000000ff
        /*0b5c*/ 	.word	0x00000000
        /*0b60*/ 	.short	0x010a
        /*0b62*/ 	.byte	0x05
	.zero		1


	//   ....[166]....
        /*0b64*/ 	.word	0x00003ef0
        /*0b68*/ 	.word	0x000000ff
        /*0b6c*/ 	.word	0x00000000
        /*0b70*/ 	.short	0x010a
        /*0b72*/ 	.byte	0x05
	.zero		1


	//   ....[167]....
        /*0b74*/ 	.word	0x00003f80
        /*0b78*/ 	.word	0x000000ff
        /*0b7c*/ 	.word	0x00000000
        /*0b80*/ 	.short	0x010a
        /*0b82*/ 	.byte	0x05
	.zero		1


	//   ....[168]....
        /*0b84*/ 	.word	0x00004010
        /*0b88*/ 	.word	0x000000ff
        /*0b8c*/ 	.word	0x00000000
        /*0b90*/ 	.short	0x010a
        /*0b92*/ 	.byte	0x05
	.zero		1


	//   ....[169]....
        /*0b94*/ 	.word	0x000040a0
        /*0b98*/ 	.word	0x000000ff
        /*0b9c*/ 	.word	0x00000000
        /*0ba0*/ 	.short	0x010a
        /*0ba2*/ 	.byte	0x05
	.zero		1


	//   ....[170]....
        /*0ba4*/ 	.word	0x00004130
        /*0ba8*/ 	.word	0x000000ff
        /*0bac*/ 	.word	0x00000000
        /*0bb0*/ 	.short	0x010a
        /*0bb2*/ 	.byte	0x05
	.zero		1


	//   ....[171]....
        /*0bb4*/ 	.word	0x000041c0
        /*0bb8*/ 	.word	0x000000ff
        /*0bbc*/ 	.word	0x00000000
        /*0bc0*/ 	.short	0x010a
        /*0bc2*/ 	.byte	0x05
	.zero		1


	//   ....[172]....
        /*0bc4*/ 	.word	0x00004250
        /*0bc8*/ 	.word	0x000000ff
        /*0bcc*/ 	.word	0x00000000
        /*0bd0*/ 	.short	0x010a
        /*0bd2*/ 	.byte	0x05
	.zero		1


	//   ....[173]....
        /*0bd4*/ 	.word	0x000042e0
        /*0bd8*/ 	.word	0x000000ff
        /*0bdc*/ 	.word	0x00000000
        /*0be0*/ 	.short	0x010a
        /*0be2*/ 	.byte	0x05
	.zero		1


	//   ....[174]....
        /*0be4*/ 	.word	0x00004370
        /*0be8*/ 	.word	0x000000ff
        /*0bec*/ 	.word	0x00000000
        /*0bf0*/ 	.short	0x010a
        /*0bf2*/ 	.byte	0x05
	.zero		1


	//   ....[175]....
        /*0bf4*/ 	.word	0x00004400
        /*0bf8*/ 	.word	0x000000ff
        /*0bfc*/ 	.word	0x00000000
        /*0c00*/ 	.short	0x010a
        /*0c02*/ 	.byte	0x05
	.zero		1


	//   ....[176]....
        /*0c04*/ 	.word	0x00004490
        /*0c08*/ 	.word	0x000000ff
        /*0c0c*/ 	.word	0x00000000
        /*0c10*/ 	.short	0x010a
        /*0c12*/ 	.byte	0x05
	.zero		1


	//   ....[177]....
        /*0c14*/ 	.word	0x00004520
        /*0c18*/ 	.word	0x000000ff
        /*0c1c*/ 	.word	0x00000000
        /*0c20*/ 	.short	0x010a
        /*0c22*/ 	.byte	0x05
	.zero		1


	//   ....[178]....
        /*0c24*/ 	.word	0x000045b0
        /*0c28*/ 	.word	0x000000ff
        /*0c2c*/ 	.word	0x00000000
        /*0c30*/ 	.short	0x010a
        /*0c32*/ 	.byte	0x05
	.zero		1


	//   ....[179]....
        /*0c34*/ 	.word	0x00004640
        /*0c38*/ 	.word	0x000000ff
        /*0c3c*/ 	.word	0x00000000
        /*0c40*/ 	.short	0x010a
        /*0c42*/ 	.byte	0x05
	.zero		1


	//   ....[180]....
        /*0c44*/ 	.word	0x000046d0
        /*0c48*/ 	.word	0x000000ff
        /*0c4c*/ 	.word	0x00000000
        /*0c50*/ 	.short	0x010a
        /*0c52*/ 	.byte	0x05
	.zero		1


	//   ....[181]....
        /*0c54*/ 	.word	0x00004760
        /*0c58*/ 	.word	0x000000ff
        /*0c5c*/ 	.word	0x00000000
        /*0c60*/ 	.short	0x010a
        /*0c62*/ 	.byte	0x05
	.zero		1


	//   ....[182]....
        /*0c64*/ 	.word	0x000047f0
        /*0c68*/ 	.word	0x000000ff
        /*0c6c*/ 	.word	0x00000000
        /*0c70*/ 	.short	0x010a
        /*0c72*/ 	.byte	0x05
	.zero		1


	//   ....[183]....
        /*0c74*/ 	.word	0x00004880
        /*0c78*/ 	.word	0x000000ff
        /*0c7c*/ 	.word	0x00000000
        /*0c80*/ 	.short	0x010a
        /*0c82*/ 	.byte	0x05
	.zero		1


	//   ....[184]....
        /*0c84*/ 	.word	0x00004910
        /*0c88*/ 	.word	0x000000ff
        /*0c8c*/ 	.word	0x00000000
        /*0c90*/ 	.short	0x010a
        /*0c92*/ 	.byte	0x05
	.zero		1


	//   ....[185]....
        /*0c94*/ 	.word	0x000049a0
        /*0c98*/ 	.word	0x000000ff
        /*0c9c*/ 	.word	0x00000000
        /*0ca0*/ 	.short	0x010a
        /*0ca2*/ 	.byte	0x05
	.zero		1


	//   ....[186]....
        /*0ca4*/ 	.word	0x00004a30
        /*0ca8*/ 	.word	0x000000ff
        /*0cac*/ 	.word	0x00000000
        /*0cb0*/ 	.short	0x010a
        /*0cb2*/ 	.byte	0x05
	.zero		1


	//   ....[187]....
        /*0cb4*/ 	.word	0x00004ac0
        /*0cb8*/ 	.word	0x000000ff
        /*0cbc*/ 	.word	0x00000000
        /*0cc0*/ 	.short	0x010a
        /*0cc2*/ 	.byte	0x05
	.zero		1


	//   ....[188]....
        /*0cc4*/ 	.word	0x00004b50
        /*0cc8*/ 	.word	0x000000ff
        /*0ccc*/ 	.word	0x00000000
        /*0cd0*/ 	.short	0x010a
        /*0cd2*/ 	.byte	0x05
	.zero		1


	//   ....[189]....
        /*0cd4*/ 	.word	0x00004bf0
        /*0cd8*/ 	.word	0x00000000
        /*0cdc*/ 	.word	0x00000000
        /*0ce0*/ 	.short	0x010a
        /*0ce2*/ 	.byte	0xff
	.zero		1


	//   ....[190]....
        /*0ce4*/ 	.word	0x00004d10
        /*0ce8*/ 	.word	0x00000002
        /*0cec*/ 	.word	0x000003d0
        /*0cf0*/ 	.short	0x010a
        /*0cf2*/ 	.byte	0xff
	.zero		1


	//   ....[191]....
        /*0cf4*/ 	.word	0x00004d70
        /*0cf8*/ 	.word	0x00000004
        /*0cfc*/ 	.word	0x00000000
        /*0d00*/ 	.short	0x0101
        /*0d02*/ 	.byte	0xff
	.zero		1


	//   ....[192]....
        /*0d04*/ 	.word	0x00004d90
        /*0d08*/ 	.word	0x000000ff
        /*0d0c*/ 	.word	0x00000380
        /*0d10*/ 	.short	0x010a
        /*0d12*/ 	.byte	0x04
	.zero		1


	//   ....[193]....
        /*0d14*/ 	.word	0x00004eb0
        /*0d18*/ 	.word	0x00000002
        /*0d1c*/ 	.word	0x00000370
        /*0d20*/ 	.short	0x010a
        /*0d22*/ 	.byte	0xff
	.zero		1


	//   ....[194]....
        /*0d24*/ 	.word	0x00004fc0
        /*0d28*/ 	.word	0x00000002
        /*0d2c*/ 	.word	0x00000000
        /*0d30*/ 	.short	0x0101
        /*0d32*/ 	.byte	0xff
	.zero		1


	//   ....[195]....
        /*0d34*/ 	.word	0x00005050
        /*0d38*/ 	.word	0x000000ff
        /*0d3c*/ 	.word	0x00000380
        /*0d40*/ 	.short	0x0106
        /*0d42*/ 	.byte	0x04
	.zero		1


	//   ....[196]....
        /*0d44*/ 	.word	0x00005070
        /*0d48*/ 	.word	0x000000ff
        /*0d4c*/ 	.word	0x00000380
        /*0d50*/ 	.short	0x010a
        /*0d52*/ 	.byte	0x04
	.zero		1


	//   ....[197]....
        /*0d54*/ 	.word	0x00005100
        /*0d58*/ 	.word	0x000000ff
        /*0d5c*/ 	.word	0x00000380
        /*0d60*/ 	.short	0x0106
        /*0d62*/ 	.byte	0x07
	.zero		1


	//   ....[198]....
        /*0d64*/ 	.word	0x00005140
        /*0d68*/ 	.word	0x00000000
        /*0d6c*/ 	.word	0x00000380
        /*0d70*/ 	.short	0x010a
        /*0d72*/ 	.byte	0xff
	.zero		1


	//   ....[199]....
        /*0d74*/ 	.word	0x00005380
        /*0d78*/ 	.word	0x000000ff
        /*0d7c*/ 	.word	0x00000008
        /*0d80*/ 	.short	0x010a
        /*0d82*/ 	.byte	0x05
	.zero		1


	//   ....[200]....
        /*0d84*/ 	.word	0x000053a0
        /*0d88*/ 	.word	0x000000ff
        /*0d8c*/ 	.word	0x00000008
        /*0d90*/ 	.short	0x010a
        /*0d92*/ 	.byte	0x05
	.zero		1


	//   ....[201]....
        /*0d94*/ 	.word	0x00005530
        /*0d98*/ 	.word	0x000000ff
        /*0d9c*/ 	.word	0x00000008
        /*0da0*/ 	.short	0x010a
        /*0da2*/ 	.byte	0x05
	.zero		1


	//   ....[202]....
        /*0da4*/ 	.word	0x00005550
        /*0da8*/ 	.word	0x000000ff
        /*0dac*/ 	.word	0x00000008
        /*0db0*/ 	.short	0x010a
        /*0db2*/ 	.byte	0x05
	.zero		1


	//   ....[203]....
        /*0db4*/ 	.word	0x00005610
        /*0db8*/ 	.word	0x000000ff
        /*0dbc*/ 	.word	0x00000000
        /*0dc0*/ 	.short	0x0101
        /*0dc2*/ 	.byte	0x04
	.zero		1


	//   ....[204]....
        /*0dc4*/ 	.word	0x000058f0
        /*0dc8*/ 	.word	0x00000000
        /*0dcc*/ 	.word	0x00000370
        /*0dd0*/ 	.short	0x010a
        /*0dd2*/ 	.byte	0xff
	.zero		1


	//   ....[205]....
        /*0dd4*/ 	.word	0x000059b0
        /*0dd8*/ 	.word	0x00000000
        /*0ddc*/ 	.word	0x00000000
        /*0de0*/ 	.short	0x0101
        /*0de2*/ 	.byte	0xff
	.zero		1


	//   ....[206]....
        /*0de4*/ 	.word	0x00005a60
        /*0de8*/ 	.word	0x000000ff
        /*0dec*/ 	.word	0x00000000
        /*0df0*/ 	.short	0x010a
        /*0df2*/ 	.byte	0x04
	.zero		1


	//   ....[207]....
        /*0df4*/ 	.word	0x00005a70
        /*0df8*/ 	.word	0x000000ff
        /*0dfc*/ 	.word	0x000003b0
        /*0e00*/ 	.short	0x010a
        /*0e02*/ 	.byte	0x13
	.zero		1


	//   ....[208]....
        /*0e04*/ 	.word	0x00005b30
        /*0e08*/ 	.word	0x000000ff
        /*0e0c*/ 	.word	0x00000000
        /*0e10*/ 	.short	0x010a
        /*0e12*/ 	.byte	0x06
	.zero		1


	//   ....[209]....
        /*0e14*/ 	.word	0x00005c50
        /*0e18*/ 	.word	0x000000ff
        /*0e1c*/ 	.word	0x00000000
        /*0e20*/ 	.short	0x010a
        /*0e22*/ 	.byte	0x04
	.zero		1


	//   ....[210]....
        /*0e24*/ 	.word	0x00005e70
        /*0e28*/ 	.word	0x000000ff
        /*0e2c*/ 	.word	0x00000000
        /*0e30*/ 	.short	0x010a
        /*0e32*/ 	.byte	0x04
	.zero		1


	//   ....[211]....
        /*0e34*/ 	.word	0x00005f00
        /*0e38*/ 	.word	0x000000ff
        /*0e3c*/ 	.word	0x00000000
        /*0e40*/ 	.short	0x010a
        /*0e42*/ 	.byte	0x05
	.zero		1


	//   ....[212]....
        /*0e44*/ 	.word	0x00005f90
        /*0e48*/ 	.word	0x000000ff
        /*0e4c*/ 	.word	0x00000000
        /*0e50*/ 	.short	0x010a
        /*0e52*/ 	.byte	0x05
	.zero		1


	//   ....[213]....
        /*0e54*/ 	.word	0x00006030
        /*0e58*/ 	.word	0x00000000
        /*0e5c*/ 	.word	0x00000000
        /*0e60*/ 	.short	0x010a
        /*0e62*/ 	.byte	0xff
	.zero		1


	//   ....[214]....
        /*0e64*/ 	.word	0x00006070
        /*0e68*/ 	.word	0x00000000
        /*0e6c*/ 	.word	0x00000000
        /*0e70*/ 	.short	0x010a
        /*0e72*/ 	.byte	0xff
	.zero		1


	//   ....[215]....
        /*0e74*/ 	.word	0x000060e0
        /*0e78*/ 	.word	0x000000ff
        /*0e7c*/ 	.word	0x00000000
        /*0e80*/ 	.short	0x0101
        /*0e82*/ 	.byte	0x04
	.zero		1


	//   ....[216]....
        /*0e84*/ 	.word	0x00006120
        /*0e88*/ 	.word	0x000000ff
        /*0e8c*/ 	.word	0x000003f0
        /*0e90*/ 	.short	0x010a
        /*0e92*/ 	.byte	0x0d
	.zero		1


	//   ....[217]....
        /*0e94*/ 	.word	0x00006170
        /*0e98*/ 	.word	0x000000ff
        /*0e9c*/ 	.word	0x00000000
        /*0ea0*/ 	.short	0x0101
        /*0ea2*/ 	.byte	0x04
	.zero		1


	//   ....[218]....
        /*0ea4*/ 	.word	0x000065f0
        /*0ea8*/ 	.word	0x0000000c
        /*0eac*/ 	.word	0x00000370
        /*0eb0*/ 	.short	0x010a
        /*0eb2*/ 	.byte	0xff
	.zero		1


	//   ....[219]....
        /*0eb4*/ 	.word	0x00006760
        /*0eb8*/ 	.word	0x00000000
        /*0ebc*/ 	.word	0x00000000
        /*0ec0*/ 	.short	0x0101
        /*0ec2*/ 	.byte	0xff
	.zero		1


	//   ....[220]....
        /*0ec4*/ 	.word	0x00006bf0
        /*0ec8*/ 	.word	0x000000ff
        /*0ecc*/ 	.word	0x00000368
        /*0ed0*/ 	.short	0x010a
        /*0ed2*/ 	.byte	0x15
	.zero		1


	//   ....[221]....
        /*0ed4*/ 	.word	0x00006d70
        /*0ed8*/ 	.word	0x000000ff
        /*0edc*/ 	.word	0x00000350
        /*0ee0*/ 	.short	0x010a
        /*0ee2*/ 	.byte	0x15
	.zero		1


	//   ....[222]....
        /*0ee4*/ 	.word	0x00006f60
        /*0ee8*/ 	.word	0x000000ff
        /*0eec*/ 	.word	0x00000340
        /*0ef0*/ 	.short	0x010b
        /*0ef2*/ 	.byte	0x15
	.zero		1


	//   ....[223]....
        /*0ef4*/ 	.word	0x00006f70
        /*0ef8*/ 	.word	0x000000ff
        /*0efc*/ 	.word	0x00000000
        /*0f00*/ 	.short	0x0101
        /*0f02*/ 	.byte	0x06
	.zero		1


	//   ....[224]....
        /*0f04*/ 	.word	0x00006f80
        /*0f08*/ 	.word	0x000000ff
        /*0f0c*/ 	.word	0x00000358
        /*0f10*/ 	.short	0x010a
        /*0f12*/ 	.byte	0x15
	.zero		1


	//   ....[225]....
        /*0f14*/ 	.word	0x000071c0
        /*0f18*/ 	.word	0x000000ff
        /*0f1c*/ 	.word	0x00000348
        /*0f20*/ 	.short	0x010b
        /*0f22*/ 	.byte	0x15
	.zero		1


	//   ....[226]....
        /*0f24*/ 	.word	0x000071d0
        /*0f28*/ 	.word	0x000000ff
        /*0f2c*/ 	.word	0x00000000
        /*0f30*/ 	.short	0x0101
        /*0f32*/ 	.byte	0x25
	.zero		1


	//   ....[227]....
        /*0f34*/ 	.word	0x00007210
        /*0f38*/ 	.word	0x000000ff
        /*0f3c*/ 	.word	0x00000350
        /*0f40*/ 	.short	0x010a
        /*0f42*/ 	.byte	0x15
	.zero		1


	//   ....[228]....
        /*0f44*/ 	.word	0x00007250
        /*0f48*/ 	.word	0x00000000
        /*0f4c*/ 	.word	0x00000358
        /*0f50*/ 	.short	0x010a
        /*0f52*/ 	.byte	0xff
	.zero		1


	//   ....[229]....
        /*0f54*/ 	.word	0x00007570
        /*0f58*/ 	.word	0x00000003
        /*0f5c*/ 	.word	0x00000370
        /*0f60*/ 	.short	0x010a
        /*0f62*/ 	.byte	0xff
	.zero		1


	//   ....[230]....
        /*0f64*/ 	.word	0x000076f0
        /*0f68*/ 	.word	0x00000000
        /*0f6c*/ 	.word	0x00000000
        /*0f70*/ 	.short	0x0101
        /*0f72*/ 	.byte	0xff
	.zero		1


	//   ....[231]....
        /*0f74*/ 	.word	0x000081d0
        /*0f78*/ 	.word	0x00000003
        /*0f7c*/ 	.word	0x00000340
        /*0f80*/ 	.short	0x010a
        /*0f82*/ 	.byte	0xff
	.zero		1


	//   ....[232]....
        /*0f84*/ 	.word	0x000081f0
        /*0f88*/ 	.word	0x0000005c
        /*0f8c*/ 	.word	0x00000390
        /*0f90*/ 	.short	0x010a
        /*0f92*/ 	.byte	0xff
	.zero		1


	//   ....[233]....
        /*0f94*/ 	.word	0x00008320
        /*0f98*/ 	.word	0x00000003
        /*0f9c*/ 	.word	0x00000340
        /*0fa0*/ 	.short	0x010a
        /*0fa2*/ 	.byte	0xff
	.zero		1


	//   ....[234]....
        /*0fa4*/ 	.word	0x00008460
        /*0fa8*/ 	.word	0x00000000
        /*0fac*/ 	.word	0x00000000
        /*0fb0*/ 	.short	0x0101
        /*0fb2*/ 	.byte	0xff
	.zero		1


	//   ....[235]....
        /*0fb4*/ 	.word	0x000084c0
        /*0fb8*/ 	.word	0x0000005c
        /*0fbc*/ 	.word	0x00000390
        /*0fc0*/ 	.short	0x010a
        /*0fc2*/ 	.byte	0xff
	.zero		1


	//   ....[236]....
        /*0fc4*/ 	.word	0x00009070
        /*0fc8*/ 	.word	0x0000006b
        /*0fcc*/ 	.word	0x00000340
        /*0fd0*/ 	.short	0x010a
        /*0fd2*/ 	.byte	0xff
	.zero		1


	//   ....[237]....
        /*0fd4*/ 	.word	0x00009130
        /*0fd8*/ 	.word	0x0000006b
        /*0fdc*/ 	.word	0x00000340
        /*0fe0*/ 	.short	0x010a
        /*0fe2*/ 	.byte	0xff
	.zero		1


	//   ....[238]....
        /*0fe4*/ 	.word	0x00009270
        /*0fe8*/ 	.word	0x00000002
        /*0fec*/ 	.word	0x00000000
        /*0ff0*/ 	.short	0x0101
        /*0ff2*/ 	.byte	0xff
	.zero		1


	//   ....[239]....
        /*0ff4*/ 	.word	0x00009550
        /*0ff8*/ 	.word	0x0000005c
        /*0ffc*/ 	.word	0x00000000
        /*1000*/ 	.short	0x0101
        /*1002*/ 	.byte	0xff
	.zero		1


	//   ....[240]....
        /*1004*/ 	.word	0x00009f10
        /*1008*/ 	.word	0x00000003
        /*100c*/ 	.word	0x000003e0
        /*1010*/ 	.short	0x010a
        /*1012*/ 	.byte	0xff
	.zero		1


	//   ....[241]....
        /*1014*/ 	.word	0x00009f70
        /*1018*/ 	.word	0x00000000
        /*101c*/ 	.word	0x000001a0
        /*1020*/ 	.short	0x010a
        /*1022*/ 	.byte	0xff
	.zero		1


	//   ....[242]....
        /*1024*/ 	.word	0x00009fd0
        /*1028*/ 	.word	0x00000000
        /*102c*/ 	.word	0x000001a0
        /*1030*/ 	.short	0x010a
        /*1032*/ 	.byte	0xff
	.zero		1


	//   ....[243]....
        /*1034*/ 	.word	0x0000a020
        /*1038*/ 	.word	0x00000003
        /*103c*/ 	.word	0x00000370
        /*1040*/ 	.short	0x010a
        /*1042*/ 	.byte	0xff
	.zero		1


	//   ....[244]....
        /*1044*/ 	.word	0x0000a080
        /*1048*/ 	.word	0x00000000
        /*104c*/ 	.word	0x00000000
        /*1050*/ 	.short	0x010a
        /*1052*/ 	.byte	0xff
	.zero		1


	//   ....[245]....
        /*1054*/ 	.word	0x0000a0e0
        /*1058*/ 	.word	0x00000000
        /*105c*/ 	.word	0x00000000
        /*1060*/ 	.short	0x010a
        /*1062*/ 	.byte	0xff
	.zero		1


	//   ....[246]....
        /*1064*/ 	.word	0x0000a140
        /*1068*/ 	.word	0x00000000
        /*106c*/ 	.word	0x00000000
        /*1070*/ 	.short	0x010a
        /*1072*/ 	.byte	0xff
	.zero		1


	//   ....[247]....
        /*1074*/ 	.word	0x0000a1a0
        /*1078*/ 	.word	0x00000000
        /*107c*/ 	.word	0x00000000
        /*1080*/ 	.short	0x010a
        /*1082*/ 	.byte	0xff
	.zero		1


	//   ....[248]....
        /*1084*/ 	.word	0x0000a200
        /*1088*/ 	.word	0x00000000
        /*108c*/ 	.word	0x00000000
        /*1090*/ 	.short	0x010a
        /*1092*/ 	.byte	0xff
	.zero		1


	//   ....[249]....
        /*1094*/ 	.word	0x0000a260
        /*1098*/ 	.word	0x00000000
        /*109c*/ 	.word	0x00000000
        /*10a0*/ 	.short	0x010a
        /*10a2*/ 	.byte	0xff
	.zero		1


	//   ....[250]....
        /*10a4*/ 	.word	0x0000a2c0
        /*10a8*/ 	.word	0x00000000
        /*10ac*/ 	.word	0x00000000
        /*10b0*/ 	.short	0x010a
        /*10b2*/ 	.byte	0xff
	.zero		1


	//   ....[251]....
        /*10b4*/ 	.word	0x0000a320
        /*10b8*/ 	.word	0x00000000
        /*10bc*/ 	.word	0x00000000
        /*10c0*/ 	.short	0x010a
        /*10c2*/ 	.byte	0xff
	.zero		1


	//   ....[252]....
        /*10c4*/ 	.word	0x0000a380
        /*10c8*/ 	.word	0x00000000
        /*10cc*/ 	.word	0x00000000
        /*10d0*/ 	.short	0x010a
        /*10d2*/ 	.byte	0xff
	.zero		1


	//   ....[253]....
        /*10d4*/ 	.word	0x0000a3e0
        /*10d8*/ 	.word	0x00000000
        /*10dc*/ 	.word	0x00000000
        /*10e0*/ 	.short	0x010a
        /*10e2*/ 	.byte	0xff
	.zero		1


	//   ....[254]....
        /*10e4*/ 	.word	0x0000a440
        /*10e8*/ 	.word	0x00000000
        /*10ec*/ 	.word	0x00000000
        /*10f0*/ 	.short	0x010a
        /*10f2*/ 	.byte	0xff
	.zero		1


	//   ....[255]....
        /*10f4*/ 	.word	0x0000a4a0
        /*10f8*/ 	.word	0x00000000
        /*10fc*/ 	.word	0x00000000
        /*1100*/ 	.short	0x010a
        /*1102*/ 	.byte	0xff
	.zero		1


	//   ....[0]....
        /*1104*/ 	.word	0x0000a500
        /*1108*/ 	.word	0x00000000
        /*110c*/ 	.word	0x00000000
        /*1110*/ 	.short	0x010a
        /*1112*/ 	.byte	0xff
	.zero		1


	//   ....[1]....
        /*1114*/ 	.word	0x0000a560
        /*1118*/ 	.word	0x00000000
        /*111c*/ 	.word	0x00000000
        /*1120*/ 	.short	0x010a
        /*1122*/ 	.byte	0xff
	.zero		1


	//   ....[2]....
        /*1124*/ 	.word	0x0000a5c0
        /*1128*/ 	.word	0x00000000
        /*112c*/ 	.word	0x00000000
        /*1130*/ 	.short	0x010a
        /*1132*/ 	.byte	0xff
	.zero		1


	//   ....[3]....
        /*1134*/ 	.word	0x0000a620
        /*1138*/ 	.word	0x00000000
        /*113c*/ 	.word	0x00000000
        /*1140*/ 	.short	0x010a
        /*1142*/ 	.byte	0xff
	.zero		1


	//   ....[4]....
        /*1144*/ 	.word	0x0000a680
        /*1148*/ 	.word	0x00000000
        /*114c*/ 	.word	0x00000000
        /*1150*/ 	.short	0x010a
        /*1152*/ 	.byte	0xff
	.zero		1


	//   ....[5]....
        /*1154*/ 	.word	0x0000a6e0
        /*1158*/ 	.word	0x00000000
        /*115c*/ 	.word	0x00000000
        /*1160*/ 	.short	0x010a
        /*1162*/ 	.byte	0xff
	.zero		1


	//   ....[6]....
        /*1164*/ 	.word	0x0000a740
        /*1168*/ 	.word	0x00000000
        /*116c*/ 	.word	0x00000000
        /*1170*/ 	.short	0x010a
        /*1172*/ 	.byte	0xff
	.zero		1


	//   ....[7]....
        /*1174*/ 	.word	0x0000a7a0
        /*1178*/ 	.word	0x00000000
        /*117c*/ 	.word	0x00000000
        /*1180*/ 	.short	0x010a
        /*1182*/ 	.byte	0xff
	.zero		1


	//   ....[8]....
        /*1184*/ 	.word	0x0000a800
        /*1188*/ 	.word	0x00000000
        /*118c*/ 	.word	0x00000000
        /*1190*/ 	.short	0x010a
        /*1192*/ 	.byte	0xff
	.zero		1


	//   ....[9]....
        /*1194*/ 	.word	0x0000a860
        /*1198*/ 	.word	0x00000000
        /*119c*/ 	.word	0x00000000
        /*11a0*/ 	.short	0x010a
        /*11a2*/ 	.byte	0xff
	.zero		1


	//   ....[10]....
        /*11a4*/ 	.word	0x0000a8c0
        /*11a8*/ 	.word	0x00000000
        /*11ac*/ 	.word	0x00000000
        /*11b0*/ 	.short	0x010a
        /*11b2*/ 	.byte	0xff
	.zero		1


	//   ....[11]....
        /*11b4*/ 	.word	0x0000a920
        /*11b8*/ 	.word	0x00000000
        /*11bc*/ 	.word	0x00000000
        /*11c0*/ 	.short	0x010a
        /*11c2*/ 	.byte	0xff
	.zero		1


	//   ....[12]....
        /*11c4*/ 	.word	0x0000a980
        /*11c8*/ 	.word	0x00000000
        /*11cc*/ 	.word	0x00000000
        /*11d0*/ 	.short	0x010a
        /*11d2*/ 	.byte	0xff
	.zero		1


	//   ....[13]....
        /*11d4*/ 	.word	0x0000a9e0
        /*11d8*/ 	.word	0x00000000
        /*11dc*/ 	.word	0x00000000
        /*11e0*/ 	.short	0x010a
        /*11e2*/ 	.byte	0xff
	.zero		1


	//   ....[14]....
        /*11e4*/ 	.word	0x0000aa40
        /*11e8*/ 	.word	0x00000000
        /*11ec*/ 	.word	0x00000000
        /*11f0*/ 	.short	0x010a
        /*11f2*/ 	.byte	0xff
	.zero		1


	//   ....[15]....
        /*11f4*/ 	.word	0x0000aaa0
        /*11f8*/ 	.word	0x00000000
        /*11fc*/ 	.word	0x00000000
        /*1200*/ 	.short	0x010a
        /*1202*/ 	.byte	0xff
	.zero		1


	//   ....[16]....
        /*1204*/ 	.word	0x0000ab00
        /*1208*/ 	.word	0x00000000
        /*120c*/ 	.word	0x00000000
        /*1210*/ 	.short	0x010a
        /*1212*/ 	.byte	0xff
	.zero		1


	//   ....[17]....
        /*1214*/ 	.word	0x0000ab60
        /*1218*/ 	.word	0x00000000
        /*121c*/ 	.word	0x00000000
        /*1220*/ 	.short	0x010a
        /*1222*/ 	.byte	0xff
	.zero		1


	//   ....[18]....
        /*1224*/ 	.word	0x0000abc0
        /*1228*/ 	.word	0x00000000
        /*122c*/ 	.word	0x00000000
        /*1230*/ 	.short	0x010a
        /*1232*/ 	.byte	0xff
	.zero		1


	//   ....[19]....
        /*1234*/ 	.word	0x0000ac20
        /*1238*/ 	.word	0x00000000
        /*123c*/ 	.word	0x00000000
        /*1240*/ 	.short	0x010a
        /*1242*/ 	.byte	0xff
	.zero		1


	//   ....[20]....
        /*1244*/ 	.word	0x0000ac80
        /*1248*/ 	.word	0x00000000
        /*124c*/ 	.word	0x00000000
        /*1250*/ 	.short	0x010a
        /*1252*/ 	.byte	0xff
	.zero		1


	//   ....[21]....
        /*1254*/ 	.word	0x0000ace0
        /*1258*/ 	.word	0x00000000
        /*125c*/ 	.word	0x00000000
        /*1260*/ 	.short	0x010a
        /*1262*/ 	.byte	0xff
	.zero		1


	//   ....[22]....
        /*1264*/ 	.word	0x0000ad40
        /*1268*/ 	.word	0x00000000
        /*126c*/ 	.word	0x00000000
        /*1270*/ 	.short	0x010a
        /*1272*/ 	.byte	0xff
	.zero		1


	//   ....[23]....
        /*1274*/ 	.word	0x0000ada0
        /*1278*/ 	.word	0x00000000
        /*127c*/ 	.word	0x00000000
        /*1280*/ 	.short	0x010a
        /*1282*/ 	.byte	0xff
	.zero		1


	//   ....[24]....
        /*1284*/ 	.word	0x0000ae00
        /*1288*/ 	.word	0x00000000
        /*128c*/ 	.word	0x00000000
        /*1290*/ 	.short	0x010a
        /*1292*/ 	.byte	0xff
	.zero		1


	//   ....[25]....
        /*1294*/ 	.word	0x0000ae60
        /*1298*/ 	.word	0x00000000
        /*129c*/ 	.word	0x00000000
        /*12a0*/ 	.short	0x010a
        /*12a2*/ 	.byte	0xff
	.zero		1


	//   ....[26]....
        /*12a4*/ 	.word	0x0000aec0
        /*12a8*/ 	.word	0x00000000
        /*12ac*/ 	.word	0x00000000
        /*12b0*/ 	.short	0x010a
        /*12b2*/ 	.byte	0xff
	.zero		1


	//   ....[27]....
        /*12b4*/ 	.word	0x0000af20
        /*12b8*/ 	.word	0x00000000
        /*12bc*/ 	.word	0x00000000
        /*12c0*/ 	.short	0x010a
        /*12c2*/ 	.byte	0xff
	.zero		1


	//   ....[28]....
        /*12c4*/ 	.word	0x0000af80
        /*12c8*/ 	.word	0x00000000
        /*12cc*/ 	.word	0x00000000
        /*12d0*/ 	.short	0x010a
        /*12d2*/ 	.byte	0xff
	.zero		1


	//   ....[29]....
        /*12d4*/ 	.word	0x0000afe0
        /*12d8*/ 	.word	0x00000000
        /*12dc*/ 	.word	0x00000000
        /*12e0*/ 	.short	0x010a
        /*12e2*/ 	.byte	0xff
	.zero		1


	//   ....[30]....
        /*12e4*/ 	.word	0x0000b040
        /*12e8*/ 	.word	0x00000000
        /*12ec*/ 	.word	0x00000000
        /*12f0*/ 	.short	0x010a
        /*12f2*/ 	.byte	0xff
	.zero		1


	//   ....[31]....
        /*12f4*/ 	.word	0x0000b0a0
        /*12f8*/ 	.word	0x00000000
        /*12fc*/ 	.word	0x00000000
        /*1300*/ 	.short	0x010a
        /*1302*/ 	.byte	0xff
	.zero		1


	//   ....[32]....
        /*1304*/ 	.word	0x0000b100
        /*1308*/ 	.word	0x00000000
        /*130c*/ 	.word	0x00000000
        /*1310*/ 	.short	0x010a
        /*1312*/ 	.byte	0xff
	.zero		1


	//   ....[33]....
        /*1314*/ 	.word	0x0000b160
        /*1318*/ 	.word	0x00000000
        /*131c*/ 	.word	0x00000000
        /*1320*/ 	.short	0x010a
        /*1322*/ 	.byte	0xff
	.zero		1


	//   ....[34]....
        /*1324*/ 	.word	0x0000b1c0
        /*1328*/ 	.word	0x00000000
        /*132c*/ 	.word	0x00000000
        /*1330*/ 	.short	0x010a
        /*1332*/ 	.byte	0xff
	.zero		1


	//   ....[35]....
        /*1334*/ 	.word	0x0000b220
        /*1338*/ 	.word	0x00000000
        /*133c*/ 	.word	0x00000000
        /*1340*/ 	.short	0x010a
        /*1342*/ 	.byte	0xff
	.zero		1


	//   ....[36]....
        /*1344*/ 	.word	0x0000b280
        /*1348*/ 	.word	0x00000000
        /*134c*/ 	.word	0x00000000
        /*1350*/ 	.short	0x010a
        /*1352*/ 	.byte	0xff
	.zero		1


	//   ....[37]....
        /*1354*/ 	.word	0x0000b2e0
        /*1358*/ 	.word	0x00000000
        /*135c*/ 	.word	0x00000000
        /*1360*/ 	.short	0x010a
        /*1362*/ 	.byte	0xff
	.zero		1


	//   ....[38]....
        /*1364*/ 	.word	0x0000b340
        /*1368*/ 	.word	0x00000000
        /*136c*/ 	.word	0x00000000
        /*1370*/ 	.short	0x010a
        /*1372*/ 	.byte	0xff
	.zero		1


	//   ....[39]....
        /*1374*/ 	.word	0x0000b390
        /*1378*/ 	.word	0x00000002
        /*137c*/ 	.word	0x000003d0
        /*1380*/ 	.short	0x010a
        /*1382*/ 	.byte	0xff
	.zero		1


	//   ....[40]....
        /*1384*/ 	.word	0x0000b3f0
        /*1388*/ 	.word	0x00000002
        /*138c*/ 	.word	0x00000380
        /*1390*/ 	.short	0x010a
        /*1392*/ 	.byte	0xff
	.zero		1


	//   ....[41]....
        /*1394*/ 	.word	0x0000b440
        /*1398*/ 	.word	0x00000002
        /*139c*/ 	.word	0x00000370
        /*13a0*/ 	.short	0x010a
        /*13a2*/ 	.byte	0xff
	.zero		1


	//   ....[42]....
        /*13a4*/ 	.word	0x0000b4a0
        /*13a8*/ 	.word	0x00000000
        /*13ac*/ 	.word	0x00000380
        /*13b0*/ 	.short	0x010a
        /*13b2*/ 	.byte	0xff
	.zero		1


	//   ....[43]....
        /*13b4*/ 	.word	0x0000b500
        /*13b8*/ 	.word	0x00000000
        /*13bc*/ 	.word	0x00000008
        /*13c0*/ 	.short	0x010a
        /*13c2*/ 	.byte	0xff
	.zero		1


	//   ....[44]....
        /*13c4*/ 	.word	0x0000b5e0
        /*13c8*/ 	.word	0x00000000
        /*13cc*/ 	.word	0x00000008
        /*13d0*/ 	.short	0x010a
        /*13d2*/ 	.byte	0xff
	.zero		1


	//   ....[45]....
        /*13d4*/ 	.word	0x0000b630
        /*13d8*/ 	.word	0x00000000
        /*13dc*/ 	.word	0x00000370
        /*13e0*/ 	.short	0x010a
        /*13e2*/ 	.byte	0xff
	.zero		1


	//   ....[46]....
        /*13e4*/ 	.word	0x0000b690
        /*13e8*/ 	.word	0x00000000
        /*13ec*/ 	.word	0x000003b0
        /*13f0*/ 	.short	0x010a
        /*13f2*/ 	.byte	0xff
	.zero		1


	//   ....[47]....
        /*13f4*/ 	.word	0x0000b6f0
        /*13f8*/ 	.word	0x00000000
        /*13fc*/ 	.word	0x00000000
        /*1400*/ 	.short	0x010a
        /*1402*/ 	.byte	0xff
	.zero		1


	//   ....[48]....
        /*1404*/ 	.word	0x0000b750
        /*1408*/ 	.word	0x00000000
        /*140c*/ 	.word	0x00000000
        /*1410*/ 	.short	0x010a
        /*1412*/ 	.byte	0xff
	.zero		1


	//   ....[49]....
        /*1414*/ 	.word	0x0000b7b0
        /*1418*/ 	.word	0x00000000
        /*141c*/ 	.word	0x00000000
        /*1420*/ 	.short	0x010a
        /*1422*/ 	.byte	0xff
	.zero		1


	//   ....[50]....
        /*1424*/ 	.word	0x0000b810
        /*1428*/ 	.word	0x00000000
        /*142c*/ 	.word	0x00000000
        /*1430*/ 	.short	0x010a
        /*1432*/ 	.byte	0xff
	.zero		1


	//   ....[51]....
        /*1434*/ 	.word	0x0000b870
        /*1438*/ 	.word	0x00000000
        /*143c*/ 	.word	0x000003f0
        /*1440*/ 	.short	0x010a
        /*1442*/ 	.byte	0xff
	.zero		1


	//   ....[52]....
        /*1444*/ 	.word	0x0000b8c0
        /*1448*/ 	.word	0x0000000c
        /*144c*/ 	.word	0x00000370
        /*1450*/ 	.short	0x010a
        /*1452*/ 	.byte	0xff
	.zero		1


	//   ....[53]....
        /*1454*/ 	.word	0x0000b920
        /*1458*/ 	.word	0x00000000
        /*145c*/ 	.word	0x00000368
        /*1460*/ 	.short	0x010a
        /*1462*/ 	.byte	0xff
	.zero		1


	//   ....[54]....
        /*1464*/ 	.word	0x0000b980
        /*1468*/ 	.word	0x00000000
        /*146c*/ 	.word	0x00000350
        /*1470*/ 	.short	0x010a
        /*1472*/ 	.byte	0xff
	.zero		1


	//   ....[55]....
        /*1474*/ 	.word	0x0000b9e0
        /*1478*/ 	.word	0x00000000
        /*147c*/ 	.word	0x00000358
        /*1480*/ 	.short	0x010a
        /*1482*/ 	.byte	0xff
	.zero		1


	//   ....[56]....
        /*1484*/ 	.word	0x0000ba40
        /*1488*/ 	.word	0x00000000
        /*148c*/ 	.word	0x00000350
        /*1490*/ 	.short	0x010a
        /*1492*/ 	.byte	0xff
	.zero		1


	//   ....[57]....
        /*1494*/ 	.word	0x0000ba90
        /*1498*/ 	.word	0x00000003
        /*149c*/ 	.word	0x00000370
        /*14a0*/ 	.short	0x010a
        /*14a2*/ 	.byte	0xff
	.zero		1


	//   ....[58]....
        /*14a4*/ 	.word	0x0000bae0
        /*14a8*/ 	.word	0x00000003
        /*14ac*/ 	.word	0x00000340
        /*14b0*/ 	.short	0x010a
        /*14b2*/ 	.byte	0xff
	.zero		1


	//   ....[59]....
        /*14b4*/ 	.word	0x0000bb30
        /*14b8*/ 	.word	0x0000005c
        /*14bc*/ 	.word	0x00000390
        /*14c0*/ 	.short	0x010a
        /*14c2*/ 	.byte	0xff
	.zero		1


	//   ....[60]....
        /*14c4*/ 	.word	0x0000bb80
        /*14c8*/ 	.word	0x0000006b
        /*14cc*/ 	.word	0x00000340
        /*14d0*/ 	.short	0x010a
        /*14d2*/ 	.byte	0xff
	.zero		1


	//----- nvinfo : EIATTR_NUM_MBARRIERS
	.align		4
.L_47:
        /*14d4*/ 	.byte	0x03, 0x38
        /*14d6*/ 	.short	0x007f


	//----- nvinfo : EIATTR_EXIT_INSTR_OFFSETS
	.align		4
        /*14d8*/ 	.byte	0x04, 0x1c
        /*14da*/ 	.short	(.L_49 - .L_48)


	//   ....[0]....
.L_48:
        /*14dc*/ 	.word	0x00004c20


	//   ....[1]....
        /*14e0*/ 	.word	0x00005110


	//   ....[2]....
        /*14e4*/ 	.word	0x00005170


	//   ....[3]....
        /*14e8*/ 	.word	0x000063a0


	//   ....[4]....
        /*14ec*/ 	.word	0x00007280


	//   ....[5]....
        /*14f0*/ 	.word	0x000072c0


	//   ....[6]....
        /*14f4*/ 	.word	0x00009f00


	//----- nvinfo : EIATTR_MAX_THREADS
	.align		4
.L_49:
        /*14f8*/ 	.byte	0x04, 0x05
        /*14fa*/ 	.short	(.L_51 - .L_50)
.L_50:
        /*14fc*/ 	.word	0x00000100
        /*1500*/ 	.word	0x00000001
        /*1504*/ 	.word	0x00000001


	//----- nvinfo : EIATTR_CRS_STACK_SIZE
	.align		4
.L_51:
        /*1508*/ 	.byte	0x04, 0x1e
        /*150a*/ 	.short	(.L_53 - .L_52)
.L_52:
        /*150c*/ 	.word	0x00000000


	//----- nvinfo : EIATTR_CBANK_PARAM_SIZE
	.align		4
.L_53:
        /*1510*/ 	.byte	0x03, 0x19
        /*1512*/ 	.short	0x0800


	//----- nvinfo : EIATTR_PARAM_CBANK
	.align		4
        /*1514*/ 	.byte	0x04, 0x0a
        /*1516*/ 	.short	(.L_55 - .L_54)
	.align		4
.L_54:
        /*1518*/ 	.word	index@(.nv.constant0._ZN7cutlass13device_kernelINS_4gemm6kernel13GemmUniversalIN4cute5tupleIJiiiiEEENS1_10collective13CollectiveMmaINS1_35MainloopSm100TmaUmmaWarpSpecializedILi52ELi2ELi4ENS5_IJNS4_1CILi2EEENSA_ILi4EEENSA_ILi1EEEEEEEENS5_IJNSA_ILi128EEESG_NSA_ILi32EEEEEENS_12float_e5m2_tENS5_IJlSD_lEEESJ_SK_NS4_8TiledMMAINS4_8MMA_AtomIJNS4_10MMA_TraitsINS4_25SM100_MMA_F8F6F4_2x1SM_SSEJSJ_SJ_fSG_SG_NS4_17integral_constantINS4_4UMMA5MajorELSR_0EEESS_NSP_INSQ_7ScaleInELST_0EEESU_EEEEEENS4_6LayoutINS5_IJSD_SD_SD_EEENS5_IJNSA_ILi0EEESZ_SZ_EEEEENS5_IJNS4_10UnderscoreES12_S12_EEEEENS4_28SM100_TMA_2SM_LOAD_MULTICASTENS4_14ComposedLayoutINS4_7SwizzleILi1ELi4ELi3EEENS4_18smem_ptr_flag_bitsILi8EEENSX_INS5_IJNSA_ILi8EEESH_EEENS5_IJSH_SD_EEEEEEEvNS4_8identityENS4_18SM100_TMA_2SM_LOADES1F_vS1G_EENS_8epilogue10collective18CollectiveEpilogueINS1J_23Sm100TmaWarpSpecializedILi2ELi2ELi32ELb0ELb0EEEJNS5_IJNSA_ILi64EEESG_SH_EEENS5_IJNSX_IS1O_SD_EENSX_INS5_IJSH_SB_EEENS5_IJSD_S1O_EEEEEEEESJ_SK_SJ_SK_NS1J_6fusion15FusionCallbacksIS1N_NS1V_17LinearCombinationISJ_fSJ_fLNS_15FloatRoundStyleE2EEES1P_S1U_JEEENS4_5SM1004TMEM4LOAD26SM100_TMEM_LOAD_32dp32b32xENS4_13SM90_TMA_LOADES1F_NS4_39AutoVectorizingCopyWithAssumedAlignmentILi128EEENS4_14SM90_TMA_STOREES1F_S27_S27_EEEvvEEEEvNT_6ParamsE)
        /*151c*/ 	.short	0x0380
        /*151e*/ 	.short	0x0800


	//----- nvinfo : EIATTR_SW_WAR
	.align		4
.L_55:
        /*1520*/ 	.byte	0x04, 0x36
        /*1522*/ 	.short	(.L_57 - .L_56)
.L_56:
        /*1524*/ 	.word	0x00000008
.L_57:


//--------------------- .nv.callgraph             --------------------------
	.section	.nv.callgraph,"",@"SHT_CUDA_CALLGRAPH"
	.align	4
	.sectionentsize	8
	.align		4
        /*0000*/ 	.word	0x00000000
	.align		4
        /*0004*/ 	.word	0xffffffff
	.align		4
        /*0008*/ 	.word	index@(_ZN7cutlass13device_kernelINS_4gemm6kernel13GemmUniversalIN4cute5tupleIJiiiiEEENS1_10collective13CollectiveMmaINS1_35MainloopSm100TmaUmmaWarpSpecializedILi52ELi2ELi4ENS5_IJNS4_1CILi2EEENSA_ILi4EEENSA_ILi1EEEEEEEENS5_IJNSA_ILi128EEESG_NSA_ILi32EEEEEENS_12float_e5m2_tENS5_IJlSD_lEEESJ_SK_NS4_8TiledMMAINS4_8MMA_AtomIJNS4_10MMA_TraitsINS4_25SM100_MMA_F8F6F4_2x1SM_SSEJSJ_SJ_fSG_SG_NS4_17integral_constantINS4_4UMMA5MajorELSR_0EEESS_NSP_INSQ_7ScaleInELST_0EEESU_EEEEEENS4_6LayoutINS5_IJSD_SD_SD_EEENS5_IJNSA_ILi0EEESZ_SZ_EEEEENS5_IJNS4_10UnderscoreES12_S12_EEEEENS4_28SM100_TMA_2SM_LOAD_MULTICASTENS4_14ComposedLayoutINS4_7SwizzleILi1ELi4ELi3EEENS4_18smem_ptr_flag_bitsILi8EEENSX_INS5_IJNSA_ILi8EEESH_EEENS5_IJSH_SD_EEEEEEEvNS4_8identityENS4_18SM100_TMA_2SM_LOADES1F_vS1G_EENS_8epilogue10collective18CollectiveEpilogueINS1J_23Sm100TmaWarpSpecializedILi2ELi2ELi32ELb0ELb0EEEJNS5_IJNSA_ILi64EEESG_SH_EEENS5_IJNSX_IS1O_SD_EENSX_INS5_IJSH_SB_EEENS5_IJSD_S1O_EEEEEEEESJ_SK_SJ_SK_NS1J_6fusion15FusionCallbacksIS1N_NS1V_17LinearCombinationISJ_fSJ_fLNS_15FloatRoundStyleE2EEES1P_S1U_JEEENS4_5SM1004TMEM4LOAD26SM100_TMEM_LOAD_32dp32b32xENS4_13SM90_TMA_LOADES1F_NS4_39AutoVectorizingCopyWithAssumedAlignmentILi128EEENS4_14SM90_TMA_STOREES1F_S27_S27_EEEvvEEEEvNT_6ParamsE)
	.align		4
        /*000c*/ 	.word	index@(__assertfail)
	.align		4
        /*0010*/ 	.word	0x00000000
	.align		4
        /*0014*/ 	.word	0xfffffffe
	.align		4
        /*0018*/ 	.word	0x00000000
	.align		4
        /*001c*/ 	.word	0xfffffffd
	.align		4
        /*0020*/ 	.word	0x00000000
	.align		4
        /*0024*/ 	.word	0xfffffffc


//--------------------- .nv.constant4             --------------------------
	.section	.nv.constant4,"a",@progbits
	.align	8
	.align		8
.nv.constant4:
        /*0000*/ 	.dword	__assertfail
	.align		8
        /*0008*/ 	.dword	__unnamed_1
	.align		8
        /*0010*/ 	.dword	__unnamed_2
	.align		8
        /*0018*/ 	.dword	_ZN40_INTERNAL_1136f45c_4_k_cu_83694e69_359954cuda3std3__45__cpo5beginE
	.align		8
        /*0020*/ 	.dword	_ZN40_INTERNAL_1136f45c_4_k_cu_83694e69_359954cuda3std3__45__cpo3endE
	.align		8
        /*0028*/ 	.dword	_ZN40_INTERNAL_1136f45c_4_k_cu_83694e69_359954cuda3std3__45__cpo6cbeginE
	.align		8
        /*0030*/ 	.dword	_ZN40_INTERNAL_1136f45c_4_k_cu_83694e69_359954cuda3std3__45__cpo4cendE
	.align		8
        /*0038*/ 	.dword	_ZN40_INTERNAL_1136f45c_4_k_cu_83694e69_359954cuda3std3__442_GLOBAL__N__1136f45c_4_k_cu_83694e69_359956ignoreE
	.align		8
        /*0040*/ 	.dword	_ZN40_INTERNAL_1136f45c_4_k_cu_83694e69_359954cuda3std3__419piecewise_constructE
	.align		8
        /*0048*/ 	.dword	_ZN40_INTERNAL_1136f45c_4_k_cu_83694e69_359954cuda3std3__48in_placeE
	.align		8
        /*0050*/ 	.dword	_ZN40_INTERNAL_1136f45c_4_k_cu_83694e69_359954cuda3std6ranges3__45__cpo4swapE
	.align		8
        /*0058*/ 	.dword	_ZN40_INTERNAL_1136f45c_4_k_cu_83694e69_359954cuda3std6ranges3__45__cpo9iter_moveE
	.align		8
        /*0060*/ 	.dword	_ZN40_INTERNAL_1136f45c_4_k_cu_83694e69_359954cute7productE
	.align		8
        /*0068*/ 	.dword	_ZN40_INTERNAL_1136f45c_4_k_cu_83694e69_359954cute1_E
	.align		8
        /*0070*/ 	.dword	$str$25
	.align		8
        /*0078*/ 	.dword	$str$26
	.align		8
        /*0080*/ 	.dword	$str$27
	.align		8
        /*0088*/ 	.dword	$str$28


//--------------------- .text._ZN7cutlass13device_kernelINS_4gemm6kernel13GemmUniversalIN4cute5tupleIJiiiiEEENS1_10collective13CollectiveMmaINS1_35MainloopSm100TmaUmmaWarpSpecializedILi52ELi2ELi4ENS5_IJNS4_1CILi2EEENSA_ILi4EEENSA_ILi1EEEEEEEENS5_IJNSA_ILi128EEESG_NSA_ILi32EEEEEENS_12float_e5m2_tENS5_IJlSD_lEEESJ_SK_NS4_8TiledMMAINS4_8MMA_AtomIJNS4_10MMA_TraitsINS4_25SM100_MMA_F8F6F4_2x1SM_SSEJSJ_SJ_fSG_SG_NS4_17integral_constantINS4_4UMMA5MajorELSR_0EEESS_NSP_INSQ_7ScaleInELST_0EEESU_EEEEEENS4_6LayoutINS5_IJSD_SD_SD_EEENS5_IJNSA_ILi0EEESZ_SZ_EEEEENS5_IJNS4_10UnderscoreES12_S12_EEEEENS4_28SM100_TMA_2SM_LOAD_MULTICASTENS4_14ComposedLayoutINS4_7SwizzleILi1ELi4ELi3EEENS4_18smem_ptr_flag_bitsILi8EEENSX_INS5_IJNSA_ILi8EEESH_EEENS5_IJSH_SD_EEEEEEEvNS4_8identityENS4_18SM100_TMA_2SM_LOADES1F_vS1G_EENS_8epilogue10collective18CollectiveEpilogueINS1J_23Sm100TmaWarpSpecializedILi2ELi2ELi32ELb0ELb0EEEJNS5_IJNSA_ILi64EEESG_SH_EEENS5_IJNSX_IS1O_SD_EENSX_INS5_IJSH_SB_EEENS5_IJSD_S1O_EEEEEEEESJ_SK_SJ_SK_NS1J_6fusion15FusionCallbacksIS1N_NS1V_17LinearCombinationISJ_fSJ_fLNS_15FloatRoundStyleE2EEES1P_S1U_JEEENS4_5SM1004TMEM4LOAD26SM100_TMEM_LOAD_32dp32b32xENS4_13SM90_TMA_LOADES1F_NS4_39AutoVectorizingCopyWithAssumedAlignmentILi128EEENS4_14SM90_TMA_STOREES1F_S27_S27_EEEvvEEEEvNT_6ParamsE --------------------------
	.section	.text._ZN7cutlass13device_kernelINS_4gemm6kernel13GemmUniversalIN4cute5tupleIJiiiiEEENS1_10collective13CollectiveMmaINS1_35MainloopSm100TmaUmmaWarpSpecializedILi52ELi2ELi4ENS5_IJNS4_1CILi2EEENSA_ILi4EEENSA_ILi1EEEEEEEENS5_IJNSA_ILi128EEESG_NSA_ILi32EEEEEENS_12float_e5m2_tENS5_IJlSD_lEEESJ_SK_NS4_8TiledMMAINS4_8MMA_AtomIJNS4_10MMA_TraitsINS4_25SM100_MMA_F8F6F4_2x1SM_SSEJSJ_SJ_fSG_SG_NS4_17integral_constantINS4_4UMMA5MajorELSR_0EEESS_NSP_INSQ_7ScaleInELST_0EEESU_EEEEEENS4_6LayoutINS5_IJSD_SD_SD_EEENS5_IJNSA_ILi0EEESZ_SZ_EEEEENS5_IJNS4_10UnderscoreES12_S12_EEEEENS4_28SM100_TMA_2SM_LOAD_MULTICASTENS4_14ComposedLayoutINS4_7SwizzleILi1ELi4ELi3EEENS4_18smem_ptr_flag_bitsILi8EEENSX_INS5_IJNSA_ILi8EEESH_EEENS5_IJSH_SD_EEEEEEEvNS4_8identityENS4_18SM100_TMA_2SM_LOADES1F_vS1G_EENS_8epilogue10collective18CollectiveEpilogueINS1J_23Sm100TmaWarpSpecializedILi2ELi2ELi32ELb0ELb0EEEJNS5_IJNSA_ILi64EEESG_SH_EEENS5_IJNSX_IS1O_SD_EENSX_INS5_IJSH_SB_EEENS5_IJSD_S1O_EEEEEEEESJ_SK_SJ_SK_NS1J_6fusion15FusionCallbacksIS1N_NS1V_17LinearCombinationISJ_fSJ_fLNS_15FloatRoundStyleE2EEES1P_S1U_JEEENS4_5SM1004TMEM4LOAD26SM100_TMEM_LOAD_32dp32b32xENS4_13SM90_TMA_LOADES1F_NS4_39AutoVectorizingCopyWithAssumedAlignmentILi128EEENS4_14SM90_TMA_STOREES1F_S27_S27_EEEvvEEEEvNT_6ParamsE,"ax",@progbits
	.align	128
.text._ZN7cutlass13device_kernelINS_4gemm6kernel13GemmUniversalIN4cute5tupleIJiiiiEEENS1_10collective13CollectiveMmaINS1_35MainloopSm100TmaUmmaWarpSpecializedILi52ELi2ELi4ENS5_IJNS4_1CILi2EEENSA_ILi4EEENSA_ILi1EEEEEEEENS5_IJNSA_ILi128EEESG_NSA_ILi32EEEEEENS_12float_e5m2_tENS5_IJlSD_lEEESJ_SK_NS4_8TiledMMAINS4_8MMA_AtomIJNS4_10MMA_TraitsINS4_25SM100_MMA_F8F6F4_2x1SM_SSEJSJ_SJ_fSG_SG_NS4_17integral_constantINS4_4UMMA5MajorELSR_0EEESS_NSP_INSQ_7ScaleInELST_0EEESU_EEEEEENS4_6LayoutINS5_IJSD_SD_SD_EEENS5_IJNSA_ILi0EEESZ_SZ_EEEEENS5_IJNS4_10UnderscoreES12_S12_EEEEENS4_28SM100_TMA_2SM_LOAD_MULTICASTENS4_14ComposedLayoutINS4_7SwizzleILi1ELi4ELi3EEENS4_18smem_ptr_flag_bitsILi8EEENSX_INS5_IJNSA_ILi8EEESH_EEENS5_IJSH_SD_EEEEEEEvNS4_8identityENS4_18SM100_TMA_2SM_LOADES1F_vS1G_EENS_8epilogue10collective18CollectiveEpilogueINS1J_23Sm100TmaWarpSpecializedILi2ELi2ELi32ELb0ELb0EEEJNS5_IJNSA_ILi64EEESG_SH_EEENS5_IJNSX_IS1O_SD_EENSX_INS5_IJSH_SB_EEENS5_IJSD_S1O_EEEEEEEESJ_SK_SJ_SK_NS1J_6fusion15FusionCallbacksIS1N_NS1V_17LinearCombinationISJ_fSJ_fLNS_15FloatRoundStyleE2EEES1P_S1U_JEEENS4_5SM1004TMEM4LOAD26SM100_TMEM_LOAD_32dp32b32xENS4_13SM90_TMA_LOADES1F_NS4_39AutoVectorizingCopyWithAssumedAlignmentILi128EEENS4_14SM90_TMA_STOREES1F_S27_S27_EEEvvEEEEvNT_6ParamsE:
        .type           _ZN7cutlass13device_kernelINS_4gemm6kernel13GemmUniversalIN4cute5tupleIJiiiiEEENS1_10collective13CollectiveMmaINS1_35MainloopSm100TmaUmmaWarpSpecializedILi52ELi2ELi4ENS5_IJNS4_1CILi2EEENSA_ILi4EEENSA_ILi1EEEEEEEENS5_IJNSA_ILi128EEESG_NSA_ILi32EEEEEENS_12float_e5m2_tENS5_IJlSD_lEEESJ_SK_NS4_8TiledMMAINS4_8MMA_AtomIJNS4_10MMA_TraitsINS4_25SM100_MMA_F8F6F4_2x1SM_SSEJSJ_SJ_fSG_SG_NS4_17integral_constantINS4_4UMMA5MajorELSR_0EEESS_NSP_INSQ_7ScaleInELST_0EEESU_EEEEEENS4_6LayoutINS5_IJSD_SD_SD_EEENS5_IJNSA_ILi0EEESZ_SZ_EEEEENS5_IJNS4_10UnderscoreES12_S12_EEEEENS4_28SM100_TMA_2SM_LOAD_MULTICASTENS4_14ComposedLayoutINS4_7SwizzleILi1ELi4ELi3EEENS4_18smem_ptr_flag_bitsILi8EEENSX_INS5_IJNSA_ILi8EEESH_EEENS5_IJSH_SD_EEEEEEEvNS4_8identityENS4_18SM100_TMA_2SM_LOADES1F_vS1G_EENS_8epilogue10collective18CollectiveEpilogueINS1J_23Sm100TmaWarpSpecializedILi2ELi2ELi32ELb0ELb0EEEJNS5_IJNSA_ILi64EEESG_SH_EEENS5_IJNSX_IS1O_SD_EENSX_INS5_IJSH_SB_EEENS5_IJSD_S1O_EEEEEEEESJ_SK_SJ_SK_NS1J_6fusion15FusionCallbacksIS1N_NS1V_17LinearCombinationISJ_fSJ_fLNS_15FloatRoundStyleE2EEES1P_S1U_JEEENS4_5SM1004TMEM4LOAD26SM100_TMEM_LOAD_32dp32b32xENS4_13SM90_TMA_LOADES1F_NS4_39AutoVectorizingCopyWithAssumedAlignmentILi128EEENS4_14SM90_TMA_STOREES1F_S27_S27_EEEvvEEEEvNT_6ParamsE,@function
        .size           _ZN7cutlass13device_kernelINS_4gemm6kernel13GemmUniversalIN4cute5tupleIJiiiiEEENS1_10collective13CollectiveMmaINS1_35MainloopSm100TmaUmmaWarpSpecializedILi52ELi2ELi4ENS5_IJNS4_1CILi2EEENSA_ILi4EEENSA_ILi1EEEEEEEENS5_IJNSA_ILi128EEESG_NSA_ILi32EEEEEENS_12float_e5m2_tENS5_IJlSD_lEEESJ_SK_NS4_8TiledMMAINS4_8MMA_AtomIJNS4_10MMA_TraitsINS4_25SM100_MMA_F8F6F4_2x1SM_SSEJSJ_SJ_fSG_SG_NS4_17integral_constantINS4_4UMMA5MajorELSR_0EEESS_NSP_INSQ_7ScaleInELST_0EEESU_EEEEEENS4_6LayoutINS5_IJSD_SD_SD_EEENS5_IJNSA_ILi0EEESZ_SZ_EEEEENS5_IJNS4_10UnderscoreES12_S12_EEEEENS4_28SM100_TMA_2SM_LOAD_MULTICASTENS4_14ComposedLayoutINS4_7SwizzleILi1ELi4ELi3EEENS4_18smem_ptr_flag_bitsILi8EEENSX_INS5_IJNSA_ILi8EEESH_EEENS5_IJSH_SD_EEEEEEEvNS4_8identityENS4_18SM100_TMA_2SM_LOADES1F_vS1G_EENS_8epilogue10collective18CollectiveEpilogueINS1J_23Sm100TmaWarpSpecializedILi2ELi2ELi32ELb0ELb0EEEJNS5_IJNSA_ILi64EEESG_SH_EEENS5_IJNSX_IS1O_SD_EENSX_INS5_IJSH_SB_EEENS5_IJSD_S1O_EEEEEEEESJ_SK_SJ_SK_NS1J_6fusion15FusionCallbacksIS1N_NS1V_17LinearCombinationISJ_fSJ_fLNS_15FloatRoundStyleE2EEES1P_S1U_JEEENS4_5SM1004TMEM4LOAD26SM100_TMEM_LOAD_32dp32b32xENS4_13SM90_TMA_LOADES1F_NS4_39AutoVectorizingCopyWithAssumedAlignmentILi128EEENS4_14SM90_TMA_STOREES1F_S27_S27_EEEvvEEEEvNT_6ParamsE,(.L_x_308 - _ZN7cutlass13device_kernelINS_4gemm6kernel13GemmUniversalIN4cute5tupleIJiiiiEEENS1_10collective13CollectiveMmaINS1_35MainloopSm100TmaUmmaWarpSpecializedILi52ELi2ELi4ENS5_IJNS4_1CILi2EEENSA_ILi4EEENSA_ILi1EEEEEEEENS5_IJNSA_ILi128EEESG_NSA_ILi32EEEEEENS_12float_e5m2_tENS5_IJlSD_lEEESJ_SK_NS4_8TiledMMAINS4_8MMA_AtomIJNS4_10MMA_TraitsINS4_25SM100_MMA_F8F6F4_2x1SM_SSEJSJ_SJ_fSG_SG_NS4_17integral_constantINS4_4UMMA5MajorELSR_0EEESS_NSP_INSQ_7ScaleInELST_0EEESU_EEEEEENS4_6LayoutINS5_IJSD_SD_SD_EEENS5_IJNSA_ILi0EEESZ_SZ_EEEEENS5_IJNS4_10UnderscoreES12_S12_EEEEENS4_28SM100_TMA_2SM_LOAD_MULTICASTENS4_14ComposedLayoutINS4_7SwizzleILi1ELi4ELi3EEENS4_18smem_ptr_flag_bitsILi8EEENSX_INS5_IJNSA_ILi8EEESH_EEENS5_IJSH_SD_EEEEEEEvNS4_8identityENS4_18SM100_TMA_2SM_LOADES1F_vS1G_EENS_8epilogue10collective18CollectiveEpilogueINS1J_23Sm100TmaWarpSpecializedILi2ELi2ELi32ELb0ELb0EEEJNS5_IJNSA_ILi64EEESG_SH_EEENS5_IJNSX_IS1O_SD_EENSX_INS5_IJSH_SB_EEENS5_IJSD_S1O_EEEEEEEESJ_SK_SJ_SK_NS1J_6fusion15FusionCallbacksIS1N_NS1V_17LinearCombinationISJ_fSJ_fLNS_15FloatRoundStyleE2EEES1P_S1U_JEEENS4_5SM1004TMEM4LOAD26SM100_TMEM_LOAD_32dp32b32xENS4_13SM90_TMA_LOADES1F_NS4_39AutoVectorizingCopyWithAssumedAlignmentILi128EEENS4_14SM90_TMA_STOREES1F_S27_S27_EEEvvEEEEvNT_6ParamsE)
        .other          _ZN7cutlass13device_kernelINS_4gemm6kernel13GemmUniversalIN4cute5tupleIJiiiiEEENS1_10collective13CollectiveMmaINS1_35MainloopSm100TmaUmmaWarpSpecializedILi52ELi2ELi4ENS5_IJNS4_1CILi2EEENSA_ILi4EEENSA_ILi1EEEEEEEENS5_IJNSA_ILi128EEESG_NSA_ILi32EEEEEENS_12float_e5m2_tENS5_IJlSD_lEEESJ_SK_NS4_8TiledMMAINS4_8MMA_AtomIJNS4_10MMA_TraitsINS4_25SM100_MMA_F8F6F4_2x1SM_SSEJSJ_SJ_fSG_SG_NS4_17integral_constantINS4_4UMMA5MajorELSR_0EEESS_NSP_INSQ_7ScaleInELST_0EEESU_EEEEEENS4_6LayoutINS5_IJSD_SD_SD_EEENS5_IJNSA_ILi0EEESZ_SZ_EEEEENS5_IJNS4_10UnderscoreES12_S12_EEEEENS4_28SM100_TMA_2SM_LOAD_MULTICASTENS4_14ComposedLayoutINS4_7SwizzleILi1ELi4ELi3EEENS4_18smem_ptr_flag_bitsILi8EEENSX_INS5_IJNSA_ILi8EEESH_EEENS5_IJSH_SD_EEEEEEEvNS4_8identityENS4_18SM100_TMA_2SM_LOADES1F_vS1G_EENS_8epilogue10collective18CollectiveEpilogueINS1J_23Sm100TmaWarpSpecializedILi2ELi2ELi32ELb0ELb0EEEJNS5_IJNSA_ILi64EEESG_SH_EEENS5_IJNSX_IS1O_SD_EENSX_INS5_IJSH_SB_EEENS5_IJSD_S1O_EEEEEEEESJ_SK_SJ_SK_NS1J_6fusion15FusionCallbacksIS1N_NS1V_17LinearCombinationISJ_fSJ_fLNS_15FloatRoundStyleE2EEES1P_S1U_JEEENS4_5SM1004TMEM4LOAD26SM100_TMEM_LOAD_32dp32b32xENS4_13SM90_TMA_LOADES1F_NS4_39AutoVectorizingCopyWithAssumedAlignmentILi128EEENS4_14SM90_TMA_STOREES1F_S27_S27_EEEvvEEEEvNT_6ParamsE,@"STO_CUDA_ENTRY STV_DEFAULT"
_ZN7cutlass13device_kernelINS_4gemm6kernel13GemmUniversalIN4cute5tupleIJiiiiEEENS1_10collective13CollectiveMmaINS1_35MainloopSm100TmaUmmaWarpSpecializedILi52ELi2ELi4ENS5_IJNS4_1CILi2EEENSA_ILi4EEENSA_ILi1EEEEEEEENS5_IJNSA_ILi128EEESG_NSA_ILi32EEEEEENS_12float_e5m2_tENS5_IJlSD_lEEESJ_SK_NS4_8TiledMMAINS4_8MMA_AtomIJNS4_10MMA_TraitsINS4_25SM100_MMA_F8F6F4_2x1SM_SSEJSJ_SJ_fSG_SG_NS4_17integral_constantINS4_4UMMA5MajorELSR_0EEESS_NSP_INSQ_7ScaleInELST_0EEESU_EEEEEENS4_6LayoutINS5_IJSD_SD_SD_EEENS5_IJNSA_ILi0EEESZ_SZ_EEEEENS5_IJNS4_10UnderscoreES12_S12_EEEEENS4_28SM100_TMA_2SM_LOAD_MULTICASTENS4_14ComposedLayoutINS4_7SwizzleILi1ELi4ELi3EEENS4_18smem_ptr_flag_bitsILi8EEENSX_INS5_IJNSA_ILi8EEESH_EEENS5_IJSH_SD_EEEEEEEvNS4_8identityENS4_18SM100_TMA_2SM_LOADES1F_vS1G_EENS_8epilogue10collective18CollectiveEpilogueINS1J_23Sm100TmaWarpSpecializedILi2ELi2ELi32ELb0ELb0EEEJNS5_IJNSA_ILi64EEESG_SH_EEENS5_IJNSX_IS1O_SD_EENSX_INS5_IJSH_SB_EEENS5_IJSD_S1O_EEEEEEEESJ_SK_SJ_SK_NS1J_6fusion15FusionCallbacksIS1N_NS1V_17LinearCombinationISJ_fSJ_fLNS_15FloatRoundStyleE2EEES1P_S1U_JEEENS4_5SM1004TMEM4LOAD26SM100_TMEM_LOAD_32dp32b32xENS4_13SM90_TMA_LOADES1F_NS4_39AutoVectorizingCopyWithAssumedAlignmentILi128EEENS4_14SM90_TMA_STOREES1F_S27_S27_EEEvvEEEEvNT_6ParamsE:
[----:B------:R-:W1:Y:S01]  /*0000*/  LDC R1, c[0x0][0x37c] ;  /* 0x0000df00ff017b82 */ /* 0x000e620000000800 */
[----:B------:R-:W2:Y:S01]  /*0010*/  S2R R99, SR_TID.X ;  /* 0x0000000000637919 */ /* 0x000ea20000002100 */
[----:B------:R-:W3:Y:S06]  /*0020*/  LDCU.64 UR8, c[0x0][0x890] ;  /* 0x00011200ff0877ac */ /* 0x000eec0008000a00 */
[----:B------:R-:W4:Y:S01]  /*0030*/  S2UR UR46, SR_CgaCtaId ;  /* 0x00000000002e79c3 */ /* 0x000f220000008800 */
[----:B------:R-:W-:Y:S02]  /*0040*/  PRMT R90, RZ, 0x7610, R90 ;  /* 0x00007610ff5a7816 */ /* 0x000fe4000000005a */
[----:B------:R-:W-:-:S02]  /*0050*/  ELECT P0, URZ, PT ;  /* 0x0000000000ff782f */ /* 0x000fc40003800000 */
[----:B---3--:R-:W-:-:S04]  /*0060*/  ISETP.NE.U32.AND P1, PT, RZ, UR8, PT ;  /* 0x00000008ff007c0c */ /* 0x008fc8000bf25070 */
[----:B------:R-:W-:Y:S01]  /*0070*/  ISETP.NE.AND.EX P2, PT, RZ, UR9, PT, P1 ;  /* 0x00000009ff007c0c */ /* 0x000fe2000bf45310 */
[----:B----4-:R-:W-:Y:S02]  /*0080*/  ULOP3.LUT UR28, UR46, 0x1, URZ, 0xc0, !UPT ;  /* 0x000000012e1c7892 */ /* 0x010fe4000f8ec0ff */
[----:B------:R-:W-:Y:S01]  /*0090*/  ULOP3.LUT UR29, UR46, 0x1, URZ, 0x3c, !UPT ;  /* 0x000000012e1d7892 */ /* 0x000fe2000f8e3cff */
[----:B--2---:R-:W-:-:S05]  /*00a0*/  SHF.R.U32.HI R91, RZ, 0x5, R99 ;  /* 0x00000005ff5b7819 */ /* 0x004fca0000011663 */
[----:B------:R-:W2:Y:S02]  /*00b0*/  SHFL.IDX PT, R0, R91, RZ, 0x1f ;  /* 0x00001fff5b007589 */ /* 0x000ea400000e0000 */
[----:B--2---:R-:W-:Y:S02]  /*00c0*/  R2UR UR23, R0 ;  /* 0x00000000001772ca */ /* 0x004fe400000e0000 */
[----:B-1----:R-:W-:Y:S05]  /*00d0*/  @P2 BRA `(.L_x_0) ;  /* 0x0000000000302947 */ /* 0x002fea0003800000 */
[----:B------:R-:W1:Y:S02]  /*00e0*/  LDCU.64 UR4, c[0x0][0x888] ;  /* 0x00011100ff0477ac */ /* 0x000e640008000a00 */
[----:B-1----:R-:W-:-:S04]  /*00f0*/  UISETP.NE.U32.AND UP0, UPT, UR4, URZ, UPT ;  /* 0x000000ff0400728c */ /* 0x002fc8000bf05070 */
[----:B------:R-:W-:-:S09]  /*0100*/  UISETP.NE.AND.EX UP0, UPT, UR5, URZ, UPT, UP0 ;  /* 0x000000ff0500728c */ /* 0x000fd2000bf05300 */
[----:B------:R-:W-:Y:S05]  /*0110*/  BRA.U !UP0, `(.L_x_1) ;  /* 0x0000000108147547 */ /* 0x000fea000b800000 */
[----:B------:R-:W1:Y:S01]  /*0120*/  LDC.64 R2, c[0x0][0x888] ;  /* 0x00022200ff027b82 */ /* 0x000e620000000a00 */
[----:B------:R-:W1:Y:S02]  /*0130*/  LDCU.64 UR4, c[0x0][0x358] ;  /* 0x00006b00ff0477ac */ /* 0x000e640008000a00 */
[----:B-1----:R1:W5:Y:S01]  /*0140*/  LDG.E R41, desc[UR4][R2.64] ;  /* 0x0000000402297981 */ /* 0x002362000c1e1900 */
[----:B------:R-:W-:Y:S01]  /*0150*/  HFMA2 R90, -RZ, RZ, 0, 5.9604644775390625e-08 ;  /* 0x00000001ff5a7431 */ /* 0x000fe200000001ff */
[----:B------:R-:W-:Y:S05]  /*0160*/  BRA `(.L_x_0) ;  /* 0x00000000000c7947 */ /* 0x000fea0003800000 */
.L_x_1:
[----:B------:R-:W1:Y:S01]  /*0170*/  LDCU UR4, c[0x0][0x880] ;  /* 0x00011000ff0477ac */ /* 0x000e620008000800 */
[----:B------:R-:W-:Y:S01]  /*0180*/  HFMA2 R90, -RZ, RZ, 0, 5.9604644775390625e-08 ;  /* 0x00000001ff5a7431 */ /* 0x000fe200000001ff */
[----:B-1----:R-:W-:-:S07]  /*0190*/  MOV R41, UR4 ;  /* 0x0000000400297c02 */ /* 0x002fce0008000f00 */
.L_x_0:
[----:B------:R-:W2:Y:S02]  /*01a0*/  LDCU.64 UR4, c[0x0][0x8b0] ;  /* 0x00011600ff0477ac */ /* 0x000ea40008000a00 */
[----:B--2---:R-:W-:-:S04]  /*01b0*/  UISETP.NE.U32.AND UP0, UPT, UR4, URZ, UPT ;  /* 0x000000ff0400728c */ /* 0x004fc8000bf05070 */
[----:B------:R-:W-:-:S09]  /*01c0*/  UISETP.NE.AND.EX UP0, UPT, UR5, URZ, UPT, UP0 ;  /* 0x000000ff0500728c */ /* 0x000fd2000bf05300 */
[----:B------:R-:W-:Y:S05]  /*01d0*/  BRA.U UP0, `(.L_x_2) ;  /* 0x0000000100287547 */ /* 0x000fea000b800000 */
[----:B------:R-:W2:Y:S02]  /*01e0*/  LDCU.64 UR4, c[0x0][0x8a8] ;  /* 0x00011500ff0477ac */ /* 0x000ea40008000a00 */
[----:B--2---:R-:W-:-:S04]  /*01f0*/  UISETP.NE.U32.AND UP0, UPT, UR4, URZ, UPT ;  /* 0x000000ff0400728c */ /* 0x004fc8000bf05070 */
[----:B------:R-:W-:-:S09]  /*0200*/  UISETP.NE.AND.EX UP0, UPT, UR5, URZ, UPT, UP0 ;  /* 0x000000ff0500728c */ /* 0x000fd2000bf05300 */
[----:B------:R-:W-:Y:S05]  /*0210*/  BRA.U !UP0, `(.L_x_3) ;  /* 0x0000000108107547 */ /* 0x000fea000b800000 */
[----:B------:R-:W2:Y:S01]  /*0220*/  LDC.64 R38, c[0x0][0x8a8] ;  /* 0x00022a00ff267b82 */ /* 0x000ea20000000a00 */
[----:B------:R-:W2:Y:S02]  /*0230*/  LDCU.64 UR4, c[0x0][0x358] ;  /* 0x00006b00ff0477ac */ /* 0x000ea40008000a00 */
[----:B--2---:R2:W5:Y:S01]  /*0240*/  LDG.E R38, desc[UR4][R38.64] ;  /* 0x0000000426267981 */ /* 0x004562000c1e1900 */
[----:B------:R-:W-:Y:S05]  /*0250*/  BRA `(.L_x_2) ;  /* 0x0000000000087947 */ /* 0x000fea0003800000 */
.L_x_3:
[----:B------:R-:W2:Y:S02]  /*0260*/  LDCU UR4, c[0x0][0x8a0] ;  /* 0x00011400ff0477ac */ /* 0x000ea40008000800 */
[----:B--2---:R-:W-:Y:S02]  /*0270*/  MOV R38, UR4 ;  /* 0x0000000400267c02 */ /* 0x004fe40008000f00 */
.L_x_2:
[----:B------:R-:W-:Y:S01]  /*0280*/  IMAD.U32 R0, RZ, RZ, UR23 ;  /* 0x00000017ff007e24 */ /* 0x000fe2000f8e00ff */
[----:B------:R-:W-:Y:S04]  /*0290*/  BSSY.RECONVERGENT B0, `(.L_x_4) ;  /* 0x000000c000007945 */ /* 0x000fe80003800200 */
[C---:B------:R-:W-:Y:S02]  /*02a0*/  ISETP.NE.OR P3, PT, R0.reuse, 0x1, !P0 ;  /* 0x000000010000780c */ /* 0x040fe40004765670 */
[----:B------:R-:W-:-:S11]  /*02b0*/  ISETP.NE.OR P2, PT, R0, 0x3, !P0 ;  /* 0x000000030000780c */ /* 0x000fd60004745670 */
[----:B------:R-:W-:Y:S05]  /*02c0*/  @P3 BRA `(.L_x_5) ;  /* 0x0000000000203947 */ /* 0x000fea0003800000 */
[----:B------:R-:W3:Y:S02]  /*02d0*/  LDCU.64 UR4, c[0x0][0x348] ;  /* 0x00006900ff0477ac */ /* 0x000ee40008000a00 */
[----:B---3--:R-:W-:Y:S02]  /*02e0*/  UIADD3 UR6, UP1, UPT, UR4, 0x80, URZ ;  /* 0x0000008004067890 */ /* 0x008fe4000ff3e0ff */
[----:B------:R-:W-:Y:S02]  /*02f0*/  UIADD3 UR4, UP0, UPT, UR4, 0x180, URZ ;  /* 0x0000018004047890 */ /* 0x000fe4000ff1e0ff */
[----:B------:R-:W-:Y:S02]  /*0300*/  UIADD3.X UR7, UPT, UPT, URZ, UR5, URZ, UP1, !UPT ;  /* 0x00000005ff077290 */ /* 0x000fe40008ffe4ff */
[----:B------:R-:W-:-:S07]  /*0310*/  UIADD3.X UR5, UPT, UPT, URZ, UR5, URZ, UP0, !UPT ;  /* 0x00000005ff057290 */ /* 0x000fce00087fe4ff */
[----:B------:R3:W-:Y:S02]  /*0320*/  UTMACCTL.PF [UR6] ;  /* 0x00000000060079b9 */ /* 0x0007e40008040000 */
[----:B------:R3:W-:Y:S02]  /*0330*/  UTMACCTL.PF [UR4] ;  /* 0x00000000040079b9 */ /* 0x0007e40008040000 */
[----:B---3--:R-:W-:Y:S01]  /*0340*/  NOP ;  /* 0x0000000000007918 */ /* 0x008fe20000000000 */
.L_x_5:
[----:B------:R-:W-:Y:S05]  /*0350*/  BSYNC.RECONVERGENT B0 ;  /* 0x0000000000007941 */ /* 0x000fea0003800200 */
.L_x_4:
[----:B------:R-:W-:Y:S04]  /*0360*/  BSSY.RECONVERGENT B0, `(.L_x_6) ;  /* 0x000000a000007945 */ /* 0x000fe80003800200 */
        /* <DEDUP_REMOVED lines=9> */
.L_x_7:
[----:B------:R-:W-:Y:S05]  /*0400*/  BSYNC.RECONVERGENT B0 ;  /* 0x0000000000007941 */ /* 0x000fea0003800200 */
.L_x_6:
[----:B------:R-:W3:Y:S01]  /*0410*/  LDCU.64 UR4, c[0x0][0x888] ;  /* 0x00011100ff0477ac */ /* 0x000ee20008000a00 */
[----:B------:R-:W-:Y:S01]  /*0420*/  ISETP.NE.AND.EX P1, PT, RZ, UR9, PT, P1 ;  /* 0x00000009ff007c0c */ /* 0x000fe2000bf25310 */
[----:B------:R-:W-:Y:S01]  /*0430*/  UPLOP3.LUT UP4, UPT, UPT, UPT, UPT, 0x80, 0x8 ;  /* 0x000000000008789c */ /* 0x000fe20003f8f070 */
[----:B---3--:R-:W-:-:S04]  /*0440*/  ISETP.NE.U32.AND P2, PT, RZ, UR4, PT ;  /* 0x00000004ff007c0c */ /* 0x008fc8000bf45070 */
[----:B------:R-:W-:-:S13]  /*0450*/  ISETP.NE.AND.EX P2, PT, RZ, UR5, PT, P2 ;  /* 0x00000005ff007c0c */ /* 0x000fda000bf45320 */
[----:B------:R-:W-:Y:S05]  /*0460*/  @P2 BRA P1, `(.L_x_8) ;  /* 0x0000000000282947 */ /* 0x000fea0000800000 */
[----:B------:R-:W-:Y:S01]  /*0470*/  UISETP.NE.U32.AND UP0, UPT, UR8, URZ, UPT ;  /* 0x000000ff0800728c */ /* 0x000fe2000bf05070 */
[----:B-----5:R-:W-:Y:S01]  /*0480*/  FSETP.NEU.AND P1, PT, R41, RZ, PT ;  /* 0x000000ff2900720b */ /* 0x020fe20003f2d000 */
[----:B------:R-:W-:Y:S02]  /*0490*/  UISETP.NE.U32.AND UP2, UPT, UR4, URZ, UPT ;  /* 0x000000ff0400728c */ /* 0x000fe4000bf45070 */
[----:B------:R-:W-:Y:S02]  /*04a0*/  UISETP.NE.AND.EX UP1, UPT, UR9, URZ, UPT, UP0 ;  /* 0x000000ff0900728c */ /* 0x000fe4000bf25300 */
[----:B------:R-:W-:-:S04]  /*04b0*/  UISETP.NE.AND.EX UP0, UPT, UR5, URZ, UPT, UP2 ;  /* 0x000000ff0500728c */ /* 0x000fc8000bf05320 */
[----:B------:R-:W-:-:S04]  /*04c0*/  USEL UR4, URZ, 0xffffffff, UP0 ;  /* 0xffffffffff047887 */ /* 0x000fc80008000000 */
[----:B------:R-:W-:Y:S01]  /*04d0*/  VOTEU.ANY UP0, P1 ;  /* 0x0000000000ff7886 */ /* 0x000fe20000800100 */
[----:B------:R-:W-:-:S04]  /*04e0*/  @!UP1 USEL UR4, URZ, 0xffffffff, UP0 ;  /* 0xffffffffff049887 */ /* 0x000fc80008000000 */
[----:B------:R-:W-:-:S04]  /*04f0*/  ULOP3.LUT UR4, UR4, 0x1, URZ, 0xc0, !UPT ;  /* 0x0000000104047892 */ /* 0x000fc8000f8ec0ff */
[----:B------:R-:W-:-:S11]  /*0500*/  UISETP.NE.U32.AND UP4, UPT, UR4, 0x1, UPT ;  /* 0x000000010400788c */ /* 0x000fd6000bf85070 */
.L_x_8:
[----:B------:R-:W3:Y:S01]  /*0510*/  SHFL.IDX PT, R0, R91, RZ, 0x1f ;  /* 0x00001fff5b007589 */ /* 0x000ee200000e0000 */
[----:B------:R-:W-:-:S04]  /*0520*/  UISETP.NE.AND UP0, UPT, UR23, 0x2, UPT ;  /* 0x000000021700788c */ /* 0x000fc8000bf05270 */
[----:B------:R-:W-:Y:S02]  /*0530*/  UISETP.EQ.AND UP1, UPT, UR28, URZ, !UP0 ;  /* 0x000000ff1c00728c */ /* 0x000fe4000c722270 */
[----:B------:R-:W-:-:S04]  /*0540*/  USEL UR41, URZ, 0x1, UP0 ;  /* 0x00000001ff297887 */ /* 0x000fc80008000000 */
[----:B------:R-:W-:Y:S02]  /*0550*/  PLOP3.LUT P3, PT, P0, PT, UP1, 0x80, 0x8 ;  /* 0x000000000008781c */ /* 0x000fe4000076f018 */
[----:B---3--:R-:W-:-:S13]  /*0560*/  ISETP.NE.AND P1, PT, R0, RZ, PT ;  /* 0x000000ff0000720c */ /* 0x008fda0003f25270 */
[----:B------:R-:W-:Y:S05]  /*0570*/  @P1 BRA `(.L_x_9) ;  /* 0x0000000400e01947 */ /* 0x000fea0003800000 */
[----:B------:R-:W-:Y:S01]  /*0580*/  ELECT P1, URZ, PT ;  /* 0x0000000000ff782f */ /* 0x000fe20003820000 */
[----:B------:R-:W-:-:S12]  /*0590*/  BSSY.RECONVERGENT B0, `(.L_x_9) ;  /* 0x0000076000007945 */ /* 0x000fd80003800200 */
[----:B------:R-:W-:Y:S05]  /*05a0*/  @!P1 BRA `(.L_x_10) ;  /* 0x0000000400d09947 */ /* 0x000fea0003800000 */
[----:B------:R-:W-:Y:S01]  /*05b0*/  UMOV UR4, 0x400 ;  /* 0x0000040000047882 */ /* 0x000fe20000000000 */
[----:B------:R-:W-:Y:S01]  /*05c0*/  UMOV UR8, 0x1 ;  /* 0x0000000100087882 */ /* 0x000fe20000000000 */
[----:B------:R-:W-:Y:S01]  /*05d0*/  UMOV UR6, 0x4 ;  /* 0x0000000400067882 */ /* 0x000fe20000000000 */
[----:B------:R-:W-:Y:S02]  /*05e0*/  ULEA UR4, UR46, UR4, 0x18 ;  /* 0x000000042e047291 */ /* 0x000fe4000f8ec0ff */
[----:B------:R-:W-:-:S04]  /*05f0*/  UIADD3 UR8, UPT, UPT, -UR8, 0x100000, URZ ;  /* 0x0010000008087890 */ /* 0x000fc8000fffe1ff */
[----:B------:R-:W-:Y:S02]  /*0600*/  USHF.L.U32 UR9, UR8, 0xb, URZ ;  /* 0x0000000b08097899 */ /* 0x000fe400080006ff */
[----:B------:R-:W-:Y:S02]  /*0610*/  USHF.L.U32 UR8, UR8, 0x1, URZ ;  /* 0x0000000108087899 */ /* 0x000fe400080006ff */
[----:B------:R-:W-:-:S04]  /*0620*/  UIADD3 UR6, UPT, UPT, -UR6, 0x100000, URZ ;  /* 0x0010000006067890 */ /* 0x000fc8000fffe1ff */
[----:B------:R-:W-:Y:S02]  /*0630*/  USHF.L.U32 UR7, UR6, 0xb, URZ ;  /* 0x0000000b06077899 */ /* 0x000fe400080006ff */
[----:B------:R-:W-:Y:S01]  /*0640*/  USHF.L.U32 UR6, UR6, 0x1, URZ ;  /* 0x0000000106067899 */ /* 0x000fe200080006ff */
[----:B------:R-:W3:Y:S03]  /*0650*/  FENCE.VIEW.ASYNC.S ;  /* 0x00000000000073c6 */ /* 0x000ee60000000000 */
[----:B---3--:R3:W4:Y:S08]  /*0660*/  SYNCS.EXCH.64 URZ, [UR4], UR8 ;  /* 0x0000000804ff75b2 */ /* 0x0087300008000100 */
[----:B------:R3:W1:Y:S01]  /*0670*/  SYNCS.EXCH.64 URZ, [UR4+0x1a0], UR6 ;  /* 0x0001a00604ff75b2 */ /* 0x0006620008000100 */
        /* <DEDUP_REMOVED lines=101> */
[----:B------:R3:W1:Y:S02]  /*0cd0*/  SYNCS.EXCH.64 URZ, [UR4+0x338], UR6 ;  /* 0x0003380604ff75b2 */ /* 0x0006640008000100 */
[----:B---34-:R-:W-:Y:S01]  /*0ce0*/  NOP ;  /* 0x0000000000007918 */ /* 0x018fe20000000000 */
.L_x_10:
[----:B------:R-:W-:Y:S05]  /*0cf0*/  BSYNC.RECONVERGENT B0 ;  /* 0x0000000000007941 */ /* 0x000fea0003800200 */
.L_x_9:
[----:B------:R-:W3:Y:S01]  /*0d00*/  SHFL.IDX PT, R0, R91, RZ, 0x1f ;  /* 0x00001fff5b007589 */ /* 0x000ee200000e0000 */
[----:B------:R-:W-:Y:S01]  /*0d10*/  NOP ;  /* 0x0000000000007918 */ /* 0x000fe20000000000 */
[----:B---3--:R-:W-:-:S13]  /*0d20*/  ISETP.NE.AND P1, PT, R0, 0x1, PT ;  /* 0x000000010000780c */ /* 0x008fda0003f25270 */
[----:B------:R-:W-:Y:S05]  /*0d30*/  @P1 BRA `(.L_x_11) ;  /* 0x0000000000441947 */ /* 0x000fea0003800000 */
        /* <DEDUP_REMOVED lines=10> */
[----:B------:R-:W-:Y:S01]  /*0de0*/  ELECT P1, URZ, PT ;  /* 0x0000000000ff782f */ /* 0x000fe20003820000 */
[----:B------:R-:W3:Y:S02]  /*0df0*/  FENCE.VIEW.ASYNC.S ;  /* 0x00000000000073c6 */ /* 0x000ee40000000000 */
[----:B---3--:R3:W4:Y:S08]  /*0e00*/  SYNCS.EXCH.64 URZ, [UR4+0x340], UR8 ;  /* 0x0003400804ff75b2 */ /* 0x0087300008000100 */
[----:B------:R3:W1:Y:S01]  /*0e10*/  SYNCS.EXCH.64 URZ, [UR4+0x350], UR6 ;  /* 0x0003500604ff75b2 */ /* 0x0006620008000100 */
[----:B------:R3:W1:Y:S01]  /*0e20*/  SYNCS.EXCH.64 URZ, [UR4+0x348], UR8 ;  /* 0x0003480804ff75b2 */ /* 0x0006620008000100 */
[----:B------:R3:W1:Y:S01]  /*0e30*/  SYNCS.EXCH.64 URZ, [UR4+0x358], UR6 ;  /* 0x0003580604ff75b2 */ /* 0x0006620008000100 */
[----:B------:R-:W-:Y:S01]  /*0e40*/  NOP ;  /* 0x0000000000007918 */ /* 0x000fe20000000000 */
.L_x_11:
[----:B------:R-:W2:Y:S01]  /*0e50*/  SHFL.IDX PT, R0, R91, RZ, 0x1f ;  /* 0x00001fff5b007589 */ /* 0x000ea200000e0000 */
[----:B------:R-:W-:Y:S01]  /*0e60*/  NOP ;  /* 0x0000000000007918 */ /* 0x000fe20000000000 */
[----:B--2---:R-:W-:-:S13]  /*0e70*/  ISETP.NE.AND P1, PT, R0, 0x3, PT ;  /* 0x000000030000780c */ /* 0x004fda0003f25270 */
[----:B------:R-:W-:Y:S05]  /*0e80*/  @P1 BRA `(.L_x_12) ;  /* 0x00000000002c1947 */ /* 0x000fea0003800000 */
[----:B---3--:R-:W-:Y:S01]  /*0e90*/  UMOV UR6, 0x400 ;  /* 0x0000040000067882 */ /* 0x008fe20000000000 */
[----:B------:R-:W-:Y:S01]  /*0ea0*/  UMOV UR4, 0x20 ;  /* 0x0000002000047882 */ /* 0x000fe20000000000 */
[----:B------:R-:W-:Y:S02]  /*0eb0*/  ULEA UR6, UR46, UR6, 0x18 ;  /* 0x000000062e067291 */ /* 0x000fe4000f8ec0ff */
[----:B------:R-:W-:-:S04]  /*0ec0*/  UIADD3 UR4, UPT, UPT, -UR4, 0x100000, URZ ;  /* 0x0010000004047890 */ /* 0x000fc8000fffe1ff */
[----:B------:R-:W-:Y:S02]  /*0ed0*/  USHF.L.U32 UR5, UR4, 0xb, URZ ;  /* 0x0000000b04057899 */ /* 0x000fe400080006ff */
[----:B------:R-:W-:Y:S01]  /*0ee0*/  USHF.L.U32 UR4, UR4, 0x1, URZ ;  /* 0x0000000104047899 */ /* 0x000fe200080006ff */
[----:B------:R-:W-:Y:S01]  /*0ef0*/  ELECT P1, URZ, PT ;  /* 0x0000000000ff782f */ /* 0x000fe20003820000 */
[----:B------:R-:W2:Y:S10]  /*0f00*/  FENCE.VIEW.ASYNC.S ;  /* 0x00000000000073c6 */ /* 0x000eb40000000000 */
[----:B--2---:R2:W3:Y:S01]  /*0f10*/  SYNCS.EXCH.64 URZ, [UR6+0x360], UR4 ;  /* 0x0003600406ff75b2 */ /* 0x0044e20008000100 */
[----:B------:R2:W1:Y:S01]  /*0f20*/  SYNCS.EXCH.64 URZ, [UR6+0x368], UR4 ;  /* 0x0003680406ff75b2 */ /* 0x0004620008000100 */
[----:B------:R-:W-:Y:S01]  /*0f30*/  NOP ;  /* 0x0000000000007918 */ /* 0x000fe20000000000 */
.L_x_12:
[----:B------:R-:W4:Y:S01]  /*0f40*/  SHFL.IDX PT, R0, R91, RZ, 0x1f ;  /* 0x00001fff5b007589 */ /* 0x000f2200000e0000 */
[----:B------:R-:W-:Y:S01]  /*0f50*/  NOP ;  /* 0x0000000000007918 */ /* 0x000fe20000000000 */
[----:B----4-:R-:W-:-:S13]  /*0f60*/  ISETP.NE.AND P1, PT, R0, 0x4, PT ;  /* 0x000000040000780c */ /* 0x010fda0003f25270 */
[----:B------:R-:W-:Y:S05]  /*0f70*/  @P1 BRA `(.L_x_13) ;  /* 0x0000000000481947 */ /* 0x000fea0003800000 */
[----:B--23--:R-:W-:Y:S01]  /*0f80*/  UMOV UR4, 0x720 ;  /* 0x0000072000047882 */ /* 0x00cfe20000000000 */
[----:B------:R-:W-:Y:S01]  /*0f90*/  UMOV UR6, 0x400 ;  /* 0x0000040000067882 */ /* 0x000fe20000000000 */
[----:B------:R-:W-:Y:S01]  /*0fa0*/  USEL UR4, UR4, 0x620, UP4 ;  /* 0x0000062004047887 */ /* 0x000fe2000a000000 */
        /* <DEDUP_REMOVED lines=9> */
[----:B------:R-:W2:Y:S02]  /*1040*/  FENCE.VIEW.ASYNC.S ;  /* 0x00000000000073c6 */ /* 0x000ea40000000000 */
[----:B--2---:R4:W2:Y:S08]  /*1050*/  SYNCS.EXCH.64 URZ, [UR6+0x370], UR8 ;  /* 0x0003700806ff75b2 */ /* 0x0048b00008000100 */
[----:B------:R4:W3:Y:S01]  /*1060*/  SYNCS.EXCH.64 URZ, [UR6+0x380], UR4 ;  /* 0x0003800406ff75b2 */ /* 0x0008e20008000100 */
[----:B------:R4:W1:Y:S01]  /*1070*/  SYNCS.EXCH.64 URZ, [UR6+0x378], UR8 ;  /* 0x0003780806ff75b2 */ /* 0x0008620008000100 */
[----:B------:R4:W1:Y:S02]  /*1080*/  SYNCS.EXCH.64 URZ, [UR6+0x388], UR4 ;  /* 0x0003880406ff75b2 */ /* 0x0008640008000100 */
[----:B----4-:R-:W-:Y:S01]  /*1090*/  NOP ;  /* 0x0000000000007918 */ /* 0x010fe20000000000 */
.L_x_13:
[----:B------:R-:W4:Y:S01]  /*10a0*/  SHFL.IDX PT, R0, R91, RZ, 0x1f ;  /* 0x00001fff5b007589 */ /* 0x000f2200000e0000 */
[----:B------:R-:W-:Y:S01]  /*10b0*/  NOP ;  /* 0x0000000000007918 */ /* 0x000fe20000000000 */
[----:B----4-:R-:W-:-:S13]  /*10c0*/  ISETP.NE.AND P1, PT, R0, 0x5, PT ;  /* 0x000000050000780c */ /* 0x010fda0003f25270 */
[----:B------:R-:W-:Y:S05]  /*10d0*/  @P1 BRA `(.L_x_14) ;  /* 0x0000000000541947 */ /* 0x000fea0003800000 */
[----:B--23--:R-:W-:Y:S01]  /*10e0*/  UMOV UR4, 0x400 ;  /* 0x0000040000047882 */ /* 0x00cfe20000000000 */
        /* <DEDUP_REMOVED lines=14> */
[----:B------:R4:W1:Y:S01]  /*11d0*/  SYNCS.EXCH.64 URZ, [UR4+0x3b8], UR8 ;  /* 0x0003b80804ff75b2 */ /* 0x0008620008000100 */
[----:B------:R4:W1:Y:S01]  /*11e0*/  SYNCS.EXCH.64 URZ, [UR4+0x3a0], UR6 ;  /* 0x0003a00604ff75b2 */ /* 0x0008620008000100 */
[----:B------:R4:W1:Y:S01]  /*11f0*/  SYNCS.EXCH.64 URZ, [UR4+0x3c0], UR8 ;  /* 0x0003c00804ff75b2 */ /* 0x0008620008000100 */
[----:B------:R4:W1:Y:S01]  /*1200*/  SYNCS.EXCH.64 URZ, [UR4+0x3a8], UR6 ;  /* 0x0003a80604ff75b2 */ /* 0x0008620008000100 */
[----:B------:R4:W1:Y:S02]  /*1210*/  SYNCS.EXCH.64 URZ, [UR4+0x3c8], UR8 ;  /* 0x0003c80804ff75b2 */ /* 0x0008640008000100 */
[----:B----4-:R-:W-:Y:S01]  /*1220*/  NOP ;  /* 0x0000000000007918 */ /* 0x010fe20000000000 */
.L_x_14:
[----:B------:R-:W4:Y:S01]  /*1230*/  SHFL.IDX PT, R0, R91, RZ, 0x1f ;  /* 0x00001fff5b007589 */ /* 0x000f2200000e0000 */
[----:B------:R-:W-:Y:S01]  /*1240*/  ISETP.NE.OR P0, PT, RZ, UR23, !P0 ;  /* 0x00000017ff007c0c */ /* 0x000fe2000c705670 */
[----:B------:R-:W-:Y:S01]  /*1250*/  NOP ;  /* 0x0000000000007918 */ /* 0x000fe20000000000 */
[----:B----4-:R-:W-:-:S13]  /*1260*/  ISETP.NE.AND P1, PT, R0, 0x3, PT ;  /* 0x000000030000780c */ /* 0x010fda0003f25270 */
[----:B------:R-:W-:Y:S05]  /*1270*/  @P1 BRA `(.L_x_15) ;  /* 0x0000000000341947 */ /* 0x000fea0003800000 */
[----:B--23--:R-:W-:Y:S01]  /*1280*/  UMOV UR4, 0x400 ;  /* 0x0000040000047882 */ /* 0x00cfe20000000000 */
[----:B------:R-:W-:Y:S01]  /*1290*/  UMOV UR6, 0x20 ;  /* 0x0000002000067882 */ /* 0x000fe20000000000 */
[----:B------:R-:W-:Y:S02]  /*12a0*/  ULEA UR4, UR46, UR4, 0x18 ;  /* 0x000000042e047291 */ /* 0x000fe4000f8ec0ff */
[----:B------:R-:W-:-:S04]  /*12b0*/  UIADD3 UR6, UPT, UPT, -UR6, 0x100000, URZ ;  /* 0x0010000006067890 */ /* 0x000fc8000fffe1ff */
[----:B------:R-:W-:Y:S02]  /*12c0*/  USHF.L.U32 UR7, UR6, 0xb, URZ ;  /* 0x0000000b06077899 */ /* 0x000fe400080006ff */
[----:B------:R-:W-:Y:S01]  /*12d0*/  USHF.L.U32 UR6, UR6, 0x1, URZ ;  /* 0x0000000106067899 */ /* 0x000fe200080006ff */
[----:B------:R-:W-:Y:S01]  /*12e0*/  ELECT P1, URZ, PT ;  /* 0x0000000000ff782f */ /* 0x000fe20003820000 */
[----:B------:R-:W2:Y:S10]  /*12f0*/  FENCE.VIEW.ASYNC.S ;  /* 0x00000000000073c6 */ /* 0x000eb40000000000 */
[----:B--2---:R4:W2:Y:S01]  /*1300*/  SYNCS.EXCH.64 URZ, [UR4+0x3d0], UR6 ;  /* 0x0003d00604ff75b2 */ /* 0x0048a20008000100 */
[----:B------:R4:W3:Y:S01]  /*1310*/  SYNCS.EXCH.64 URZ, [UR4+0x3e0], UR6 ;  /* 0x0003e00604ff75b2 */ /* 0x0008e20008000100 */
[----:B------:R4:W1:Y:S01]  /*1320*/  SYNCS.EXCH.64 URZ, [UR4+0x3d8], UR6 ;  /* 0x0003d80604ff75b2 */ /* 0x0008620008000100 */
[----:B------:R4:W1:Y:S02]  /*1330*/  SYNCS.EXCH.64 URZ, [UR4+0x3e8], UR6 ;  /* 0x0003e80604ff75b2 */ /* 0x0008640008000100 */
[----:B----4-:R-:W-:Y:S01]  /*1340*/  NOP ;  /* 0x0000000000007918 */ /* 0x010fe20000000000 */
.L_x_15:
[----:B------:R-:W-:Y:S01]  /*1350*/  VOTEU.ALL UP0, P0 ;  /* 0x0000000000ff7886 */ /* 0x000fe20000000000 */
[----:B--23--:R-:W-:Y:S01]  /*1360*/  UMOV UR4, 0x20 ;  /* 0x0000002000047882 */ /* 0x00cfe20000000000 */
[----:B------:R-:W2:Y:S01]  /*1370*/  LDCU UR7, c[0x0][0x36c] ;  /* 0x00006d80ff0777ac */ /* 0x000ea20008000800 */
[----:B------:R-:W-:Y:S01]  /*1380*/  NOP ;  /* 0x0000000000007918 */ /* 0x000fe20000000000 */
[----:B------:R-:W-:Y:S01]  /*1390*/  LOP3.LUT R0, R99, 0x1f, RZ, 0xc0, !PT ;  /* 0x0000001f63007812 */ /* 0x000fe200078ec0ff */
[----:B------:R-:W-:Y:S01]  /*13a0*/  @!UP0 UMOV UR6, 0x400 ;  /* 0x0000040000068882 */ /* 0x000fe20000000000 */
[----:B------:R-:W-:-:S04]  /*13b0*/  @!UP0 UIADD3 UR4, UPT, UPT, -UR4, 0x100000, URZ ;  /* 0x0010000004048890 */ /* 0x000fc8000fffe1ff */
[----:B------:R-:W-:Y:S02]  /*13c0*/  @!UP0 USHF.L.U32 UR5, UR4, 0xb, URZ ;  /* 0x0000000b04058899 */ /* 0x000fe400080006ff */
[----:B------:R-:W-:Y:S02]  /*13d0*/  @!UP0 USHF.L.U32 UR4, UR4, 0x1, URZ ;  /* 0x0000000104048899 */ /* 0x000fe400080006ff */
[----:B------:R-:W-:Y:S01]  /*13e0*/  @!UP0 ULEA UR6, UR46, UR6, 0x18 ;  /* 0x000000062e068291 */ /* 0x000fe2000f8ec0ff */
[----:B------:R-:W-:Y:S01]  /*13f0*/  VOTEU.ALL UP0, P0 ;  /* 0x0000000000ff7886 */ /* 0x000fe20000000000 */
[----:B------:R-:W-:Y:S02]  /*1400*/  UISETP.NE.AND UP5, UPT, UR23, URZ, UPT ;  /* 0x000000ff1700728c */ /* 0x000fe4000bfa5270 */
[----:B--2---:R-:W-:Y:S01]  /*1410*/  UISETP.EQ.U32.AND UP6, UPT, UR7, 0x1, UPT ;  /* 0x000000010700788c */ /* 0x004fe2000bfc2070 */
[----:B------:R-:W2:Y:S07]  /*1420*/  FENCE.VIEW.ASYNC.S ;  /* 0x00000000000073c6 */ /* 0x000eae0000000000 */
[----:B--2---:R2:W3:Y:S01]  /*1430*/  @!UP0 SYNCS.EXCH.64 URZ, [UR6+0x3f0], UR4 ;  /* 0x0003f00406ff85b2 */ /* 0x0044e20008000100 */
[----:B------:R-:W-:Y:S05]  /*1440*/  BRA.U !UP6, `(.L_x_16) ;  /* 0x000000010e087547 */ /* 0x000fea000b800000 */
[----:B-1-3--:R-:W-:Y:S01]  /*1450*/  UCGABAR_ARV ;  /* 0x00000000000079c7 */ /* 0x00afe20008000000 */
[----:B------:R-:W-:Y:S05]  /*1460*/  BRA `(.L_x_17) ;  /* 0x0000000000047947 */ /* 0x000fea0003800000 */
.L_x_16:
[----:B-1-3--:R-:W-:Y:S01]  /*1470*/  NOP ;  /* 0x0000000000007918 */ /* 0x00afe20000000000 */
.L_x_17:
[----:B------:R-:W1:Y:S01]  /*1480*/  S2UR UR24, SR_CTAID.X ;  /* 0x00000000001879c3 */ /* 0x000e620000002500 */
[----:B------:R-:W-:-:S05]  /*1490*/  CS2R.32 R3, SR_CgaSize ;  /* 0x0000000000037805 */ /* 0x000fca0000008a00 */
[----:B------:R-:W-:-:S05]  /*14a0*/  IMAD R3, R3, -0xa0, RZ ;  /* 0xffffff6003037824 */ /* 0x000fca00078e02ff */
[----:B--2---:R-:W-:-:S14]  /*14b0*/  R2UR UR5, R3 ;  /* 0x00000000030572ca */ /* 0x004fdc00000e0000 */
[----:B------:R-:W2:Y:S01]  /*14c0*/  LDCU UR5, c[0x0][UR5+0x2b0] ;  /* 0x00005600050577ac */ /* 0x000ea20008000800 */
[----:B------:R-:W-:-:S05]  /*14d0*/  CS2R.32 R3, SR_CgaSize ;  /* 0x0000000000037805 */ /* 0x000fca0000008a00 */
[----:B------:R-:W-:-:S05]  /*14e0*/  IMAD R3, R3, -0xa0, RZ ;  /* 0xffffff6003037824 */ /* 0x000fca00078e02ff */
[----:B------:R-:W-:-:S14]  /*14f0*/  R2UR UR4, R3 ;  /* 0x00000000030472ca */ /* 0x000fdc00000e0000 */
[----:B------:R-:W3:Y:S01]  /*1500*/  LDCU UR4, c[0x0][UR4+0x2b4] ;  /* 0x00005680040477ac */ /* 0x000ee20008000800 */
[----:B------:R-:W4:Y:S01]  /*1510*/  S2UR UR20, SR_CTAID.Y ;  /* 0x00000000001479c3 */ /* 0x000f220000002600 */
[----:B------:R-:W-:-:S05]  /*1520*/  CS2R.32 R3, SR_CgaSize ;  /* 0x0000000000037805 */ /* 0x000fca0000008a00 */
[----:B------:R-:W-:-:S05]  /*1530*/  IMAD R3, R3, -0xa0, RZ ;  /* 0xffffff6003037824 */ /* 0x000fca00078e02ff */
[----:B------:R-:W-:-:S14]  /*1540*/  R2UR UR62, R3 ;  /* 0x00000000033e72ca */ /* 0x000fdc00000e0000 */
[----:B------:R-:W3:Y:S01]  /*1550*/  LDCU UR62, c[0x0][UR62+0x2a0] ;  /* 0x000054003e3e77ac */ /* 0x000ee20008000800 */
[----:B------:R-:W-:-:S05]  /*1560*/  CS2R.32 R3, SR_CgaSize ;  /* 0x0000000000037805 */ /* 0x000fca0000008a00 */
[----:B------:R-:W-:-:S05]  /*1570*/  IMAD R3, R3, -0xa0, RZ ;  /* 0xffffff6003037824 */ /* 0x000fca00078e02ff */
[----:B------:R-:W-:-:S14]  /*1580*/  R2UR UR61, R3 ;  /* 0x00000000033d72ca */ /* 0x000fdc00000e0000 */
[----:B------:R-:W3:Y:S01]  /*1590*/  LDCU UR61, c[0x0][UR61+0x2a4] ;  /* 0x000054803d3d77ac */ /* 0x000ee20008000800 */
[----:B------:R-:W-:Y:S01]  /*15a0*/  UISETP.GT.U32.AND UP0, UPT, UR28, 0xffff, UPT ;  /* 0x0000ffff1c00788c */ /* 0x000fe2000bf04070 */
[----:B------:R-:W3:Y:S01]  /*15b0*/  LDCU UR25, c[0x0][0xb24] ;  /* 0x00016480ff1977ac */ /* 0x000ee20008000800 */
[----:B------:R-:W3:Y:S01]  /*15c0*/  LDCU UR42, c[0x0][0xb24] ;  /* 0x00016480ff2a77ac */ /* 0x000ee20008000800 */
[----:B-1----:R-:W-:Y:S01]  /*15d0*/  I2FP.F32.U32 R3, UR24 ;  /* 0x0000001800037c45 */ /* 0x002fe20008201000 */
[----:B------:R-:W1:Y:S04]  /*15e0*/  LDCU UR31, c[0x0][0xb30] ;  /* 0x00016600ff1f77ac */ /* 0x000e680008000800 */
[----:B--2---:R-:W-:Y:S01]  /*15f0*/  FMUL R3, R3, UR5 ;  /* 0x0000000503037c20 */ /* 0x004fe20008400000 */
[----:B------:R-:W-:Y:S01]  /*1600*/  USHF.L.U32 UR22, UR46, 0x8, URZ ;  /* 0x000000082e167899 */ /* 0x000fe200080006ff */
[----:B----4-:R-:W-:Y:S01]  /*1610*/  I2FP.F32.U32 R2, UR20 ;  /* 0x0000001400027c45 */ /* 0x010fe20008201000 */
[----:B------:R-:W-:Y:S01]  /*1620*/  UMOV UR11, 0x55 ;  /* 0x00000055000b7882 */ /* 0x000fe20000000000 */
[----:B------:R-:W-:-:S02]  /*1630*/  USHF.L.U32 UR45, UR24, 0x6, URZ ;  /* 0x00000006182d7899 */ /* 0x000fc400080006ff */
[----:B------:R-:W2:Y:S01]  /*1640*/  F2I.U32.TRUNC.NTZ R3, R3 ;  /* 0x0000000300037305 */ /* 0x000ea2000020f000 */
[----:B------:R-:W-:Y:S01]  /*1650*/  USEL UR21, UR28, 0xffff, !UP0 ;  /* 0x0000ffff1c157887 */ /* 0x000fe2000c000000 */
[----:B---3--:R-:W-:-:S06]  /*1660*/  FMUL R2, R2, UR4 ;  /* 0x0000000402027c20 */ /* 0x008fcc0008400000 */
[----:B------:R-:W3:Y:S01]  /*1670*/  F2I.U32.TRUNC.NTZ R2, R2 ;  /* 0x0000000200027305 */ /* 0x000ee2000020f000 */
[----:B--2---:R-:W-:Y:S02]  /*1680*/  R2UR UR4, R3 ;  /* 0x00000000030472ca */ /* 0x004fe400000e0000 */
[----:B------:R-:W-:Y:S02]  /*1690*/  PRMT R3, RZ, 0x7610, R3 ;  /* 0x00007610ff037816 */ /* 0x000fe40000000003 */
[----:B---3--:R-:W-:Y:S02]  /*16a0*/  R2UR UR6, R2 ;  /* 0x00000000020672ca */ /* 0x008fe400000e0000 */
[----:B------:R-:W-:-:S07]  /*16b0*/  PRMT R2, RZ, 0x7610, R2 ;  /* 0x00007610ff027816 */ /* 0x000fce0000000002 */
[----:B------:R-:W-:-:S04]  /*16c0*/  UIADD3 UR5, UPT, UPT, -UR4, URZ, URZ ;  /* 0x000000ff04057290 */ /* 0x000fc8000fffe1ff */
[----:B------:R-:W-:Y:S02]  /*16d0*/  UIMAD UR62, UR62, UR5, UR24 ;  /* 0x000000053e3e72a4 */ /* 0x000fe4000f8e0218 */
[----:B------:R-:W-:-:S04]  /*16e0*/  UIADD3 UR4, UPT, UPT, -UR6, URZ, URZ ;  /* 0x000000ff06047290 */ /* 0x000fc8000fffe1ff */
[----:B------:R-:W-:Y:S01]  /*16f0*/  UIMAD UR61, UR61, UR4, UR20 ;  /* 0x000000043d3d72a4 */ /* 0x000fe2000f8e0214 */
[----:B-1----:R-:W-:Y:S11]  /*1700*/  BRA.U UP5, `(.L_x_18) ;  /* 0x00000001055c7547 */ /* 0x002ff6000b800000 */
[----:B------:R-:W-:Y:S02]  /*1710*/  UISETP.GT.U32.AND UP0, UPT, UR62, 0x1, UPT ;  /* 0x000000013e00788c */ /* 0x000fe4000bf04070 */
[----:B------:R-:W-:Y:S02]  /*1720*/  ULOP3.LUT UR10, UR62, 0xfffffffe, URZ, 0xc0, !UPT ;  /* 0xfffffffe3e0a7892 */ /* 0x000fe4000f8ec0ff */
[----:B------:R-:W-:Y:S02]  /*1730*/  UISETP.NE.AND UP3, UPT, UR61, URZ, UP0 ;  /* 0x000000ff3d00728c */ /* 0x000fe40008765270 */
[----:B------:R-:W-:Y:S02]  /*1740*/  UISETP.NE.AND UP2, UPT, UR61, 0x1, UP0 ;  /* 0x000000013d00788c */ /* 0x000fe40008745270 */
[----:B------:R-:W-:Y:S02]  /*1750*/  UISETP.NE.AND UP1, UPT, UR61, 0x2, UP0 ;  /* 0x000000023d00788c */ /* 0x000fe40008725270 */
[----:B------:R-:W-:-:S02]  /*1760*/  UISETP.NE.AND UP0, UPT, UR61, 0x3, UP0 ;  /* 0x000000033d00788c */ /* 0x000fc40008705270 */
[----:B------:R-:W-:Y:S02]  /*1770*/  USEL UR6, URZ, 0x1, UP3 ;  /* 0x00000001ff067887 */ /* 0x000fe40009800000 */
[----:B------:R-:W-:Y:S02]  /*1780*/  USEL UR5, URZ, 0x4, UP2 ;  /* 0x00000004ff057887 */ /* 0x000fe40009000000 */
[----:B------:R-:W-:Y:S02]  /*1790*/  USEL UR4, URZ, 0x10, UP1 ;  /* 0x00000010ff047887 */ /* 0x000fe40008800000 */
[----:B------:R-:W-:Y:S02]  /*17a0*/  USEL UR9, URZ, 0x40, UP0 ;  /* 0x00000040ff097887 */ /* 0x000fe40008000000 */
[----:B------:R-:W-:Y:S02]  /*17b0*/  USEL UR8, URZ, 0x2, UP3 ;  /* 0x00000002ff087887 */ /* 0x000fe40009800000 */
[----:B------:R-:W-:-:S02]  /*17c0*/  UIADD3 UR4, UPT, UPT, UR4, UR5, UR6 ;  /* 0x0000000504047290 */ /* 0x000fc4000fffe006 */
[----:B------:R-:W-:Y:S02]  /*17d0*/  USEL UR6, URZ, 0x20, UP1 ;  /* 0x00000020ff067887 */ /* 0x000fe40008800000 */
[----:B------:R-:W-:Y:S02]  /*17e0*/  USEL UR7, URZ, 0x8, UP2 ;  /* 0x00000008ff077887 */ /* 0x000fe40009000000 */
[----:B------:R-:W-:Y:S02]  /*17f0*/  UIADD3 UR5, UPT, UPT, UR8, UR9, UR4 ;  /* 0x0000000908057290 */ /* 0x000fe4000fffe004 */
[----:B------:R-:W-:Y:S02]  /*1800*/  ULEA UR4, UR61, UR10, 0x1 ;  /* 0x0000000a3d047291 */ /* 0x000fe4000f8e08ff */
[----:B------:R-:W-:Y:S02]  /*1810*/  USEL UR8, URZ, 0x80, UP0 ;  /* 0x00000080ff087887 */ /* 0x000fe40008000000 */
[----:B------:R-:W-:-:S03]  /*1820*/  UIADD3 UR5, UPT, UPT, UR6, UR7, UR5 ;  /* 0x0000000706057290 */ /* 0x000fc6000fffe005 */
[----:B------:R-:W-:Y:S01]  /*1830*/  UMOV UR6, 0x3 ;  /* 0x0000000300067882 */ /* 0x000fe20000000000 */
[----:B------:R-:W-:Y:S02]  /*1840*/  UIADD3 UR5, UPT, UPT, UR5, UR8, URZ ;  /* 0x0000000805057290 */ /* 0x000fe4000fffe0ff */
[----:B------:R-:W-:-:S04]  /*1850*/  USHF.L.U32 UR4, UR6, UR4, URZ ;  /* 0x0000000406047299 */ /* 0x000fc800080006ff */
[----:B------:R-:W-:Y:S02]  /*1860*/  MOV R3, UR5 ;  /* 0x0000000500037c02 */ /* 0x000fe40008000f00 */
[----:B------:R-:W-:-:S07]  /*1870*/  MOV R2, UR4 ;  /* 0x0000000400027c02 */ /* 0x000fce0008000f00 */
.L_x_18:
[----:B------:R-:W1:Y:S01]  /*1880*/  S2UR UR36, SR_CTAID.Z ;  /* 0x00000000002479c3 */ /* 0x000e620000002700 */
[----:B------:R-:W-:Y:S02]  /*1890*/  UISETP.GE.AND UP0, UPT, UR25, 0x1, UPT ;  /* 0x000000011900788c */ /* 0x000fe4000bf06270 */
[----:B------:R-:W-:Y:S02]  /*18a0*/  ULOP3.LUT UR21, UR21, 0xffff, URZ, 0xc0, !UPT ;  /* 0x0000ffff15157892 */ /* 0x000fe4000f8ec0ff */
[----:B------:R-:W-:Y:S02]  /*18b0*/  UISETP.NE.AND UP3, UPT, UR23, 0x2, UPT ;  /* 0x000000021700788c */ /* 0x000fe4000bf65270 */
[----:B------:R-:W-:Y:S02]  /*18c0*/  ULOP3.LUT UR22, UR22, 0x600, URZ, 0xc0, !UPT ;  /* 0x0000060016167892 */ /* 0x000fe4000f8ec0ff */
[----:B------:R-:W-:Y:S02]  /*18d0*/  ULOP3.LUT UR45, UR45, 0x40, URZ, 0xc0, !UPT ;  /* 0x000000402d2d7892 */ /* 0x000fe4000f8ec0ff */
[----:B------:R-:W-:Y:S01]  /*18e0*/  USHF.L.U32 UR21, UR11, UR21, URZ ;  /* 0x000000150b157299 */ /* 0x000fe200080006ff */
[----:B------:R-:W-:Y:S11]  /*18f0*/  BRA.U !UP0, `(.L_x_19) ;  /* 0x0000000108d47547 */ /* 0x000ff6000b800000 */
[----:B------:R-:W2:Y:S01]  /*1900*/  LDCU.128 UR12, c[0x0][0xb10] ;  /* 0x00016200ff0c77ac */ /* 0x000ea20008000c00 */
[----:B------:R-:W3:Y:S01]  /*1910*/  LDCU UR6, c[0x0][0x370] ;  /* 0x00006e00ff0677ac */ /* 0x000ee20008000800 */
[----:B------:R-:W4:Y:S01]  /*1920*/  LDCU UR5, c[0x0][0x374] ;  /* 0x00006e80ff0577ac */ /* 0x000f220008000800 */
[----:B------:R-:W1:Y:S01]  /*1930*/  LDCU UR30, c[0x0][0xb0c] ;  /* 0x00016180ff1e77ac */ /* 0x000e620008000800 */
[----:B------:R-:W1:Y:S01]  /*1940*/  LDCU UR7, c[0x0][0xb20] ;  /* 0x00016400ff0777ac */ /* 0x000e620008000800 */
[----:B------:R-:W1:Y:S01]  /*1950*/  LDCU.64 UR8, c[0x0][0xb28] ;  /* 0x00016500ff0877ac */ /* 0x000e620008000a00 */
[----:B--2---:R-:W-:Y:S02]  /*1960*/  UISETP.NE.AND UP0, UPT, UR14, 0x1, UPT ;  /* 0x000000010e00788c */ /* 0x004fe4000bf05270 */
[----:B----4-:R-:W-:Y:S02]  /*1970*/  UIMAD.WIDE.U32 UR10, UR5, UR15, URZ ;  /* 0x0000000f050a72a5 */ /* 0x010fe4000f8e00ff */
[----:B---3--:R-:W-:-:S02]  /*1980*/  UIMAD.WIDE.U32 UR18, UR6, UR12, URZ ;  /* 0x0000000c061272a5 */ /* 0x008fc4000f8e00ff */
[----:B-1----:R-:W-:Y:S02]  /*1990*/  UISETP.NE.AND UP1, UPT, UR30, 0x1, UPT ;  /* 0x000000011e00788c */ /* 0x002fe4000bf25270 */
[----:B------:R-:W-:Y:S01]  /*19a0*/  UISETP.NE.AND UP2, UPT, UR25, 0x1, UPT ;  /* 0x000000011900788c */ /* 0x000fe2000bf45270 */
[----:B------:R-:W-:Y:S02]  /*19b0*/  UMOV UR10, UR11 ;  /* 0x0000000b000a7c82 */ /* 0x000fe40008000000 */
[----:B------:R-:W-:Y:S01]  /*19c0*/  UMOV UR18, UR19 ;  /* 0x0000001300127c82 */ /* 0x000fe20008000000 */
[----:B------:R-:W-:Y:S02]  /*19d0*/  @UP0 USHF.R.U32.HI UR5, URZ, UR7, UR10 ;  /* 0x00000007ff050299 */ /* 0x000fe4000801160a */
[----:B------:R-:W-:Y:S02]  /*19e0*/  UIMAD.WIDE.U32 UR26, UR20, UR15, URZ ;  /* 0x0000000f141a72a5 */ /* 0x000fe4000f8e00ff */
[----:B------:R-:W-:-:S02]  /*19f0*/  UIMAD.WIDE.U32 UR10, UR5, UR8, URZ ;  /* 0x00000008050a72a5 */ /* 0x000fc4000f8e00ff */
[----:B------:R-:W-:Y:S02]  /*1a00*/  @UP1 USHF.R.U32.HI UR6, URZ, UR13, UR18 ;  /* 0x0000000dff061299 */ /* 0x000fe40008011612 */
[----:B------:R-:W-:Y:S02]  /*1a10*/  UIMAD.WIDE.U32 UR16, UR24, UR12, URZ ;  /* 0x0000000c181072a5 */ /* 0x000fe4000f8e00ff */
[----:B------:R-:W-:Y:S01]  /*1a20*/  UIMAD.WIDE.U32 UR18, UR6, UR8, URZ ;  /* 0x00000008061272a5 */ /* 0x000fe2000f8e00ff */
[----:B------:R-:W-:Y:S01]  /*1a30*/  UMOV UR4, UR27 ;  /* 0x0000001b00047c82 */ /* 0x000fe20008000000 */
[----:B------:R-:W-:Y:S01]  /*1a40*/  UMOV UR10, UR11 ;  /* 0x0000000b000a7c82 */ /* 0x000fe20008000000 */
[----:B------:R-:W-:Y:S02]  /*1a50*/  USHF.R.U32.HI UR4, URZ, UR7, UR4 ;  /* 0x00000007ff047299 */ /* 0x000fe40008011604 */
[----:B------:R-:W-:Y:S02]  /*1a60*/  @UP2 USHF.R.U32.HI UR5, URZ, UR9, UR10 ;  /* 0x00000009ff052299 */ /* 0x000fe4000801160a */
[----:B------:R-:W-:Y:S01]  /*1a70*/  UMOV UR7, UR19 ;  /* 0x0000001300077c82 */ /* 0x000fe20008000000 */
[----:B------:R-:W-:Y:S01]  /*1a80*/  UMOV UR16, UR17 ;  /* 0x0000001100107c82 */ /* 0x000fe20008000000 */
[----:B------:R-:W-:-:S02]  /*1a90*/  @UP2 USHF.R.U32.HI UR6, URZ, UR9, UR7 ;  /* 0x00000009ff062299 */ /* 0x000fc40008011607 */
[----:B------:R-:W-:Y:S02]  /*1aa0*/  USHF.R.U32.HI UR13, URZ, UR13, UR16 ;  /* 0x0000000dff0d7299 */ /* 0x000fe40008011610 */
[----:B------:R-:W-:Y:S02]  /*1ab0*/  USEL UR4, UR20, UR4, !UP0 ;  /* 0x0000000414047287 */ /* 0x000fe4000c000000 */
[----:B------:R-:W-:Y:S02]  /*1ac0*/  UIMAD UR7, UR5, UR25, URZ ;  /* 0x00000019050772a4 */ /* 0x000fe4000f8e02ff */
[----:B------:R-:W-:Y:S02]  /*1ad0*/  USEL UR5, UR24, UR13, !UP1 ;  /* 0x0000000d18057287 */ /* 0x000fe4000c800000 */
[----:B------:R-:W-:Y:S02]  /*1ae0*/  UIMAD UR12, UR6, UR25, URZ ;  /* 0x00000019060c72a4 */ /* 0x000fe4000f8e02ff */
[----:B------:R-:W-:-:S02]  /*1af0*/  UISETP.GE.AND UP0, UPT, UR4, UR7, UPT ;  /* 0x000000070400728c */ /* 0x000fc4000bf06270 */
[----:B------:R-:W-:Y:S02]  /*1b00*/  UIMAD.WIDE.U32 UR10, UR4, UR8, URZ ;  /* 0x00000008040a72a5 */ /* 0x000fe4000f8e00ff */
[----:B------:R-:W-:Y:S02]  /*1b10*/  UISETP.GE.OR UP0, UPT, UR5, UR12, UP0 ;  /* 0x0000000c0500728c */ /* 0x000fe40008706670 */
[----:B------:R-:W-:Y:S02]  /*1b20*/  UIMAD.WIDE.U32 UR12, UR5, UR8, URZ ;  /* 0x00000008050c72a5 */ /* 0x000fe4000f8e00ff */
[----:B------:R-:W-:Y:S01]  /*1b30*/  UIADD3 UR10, UPT, UPT, -UR4, URZ, URZ ;  /* 0x000000ff040a7290 */ /* 0x000fe2000fffe1ff */
[----:B------:R-:W-:Y:S01]  /*1b40*/  UMOV UR8, UR11 ;  /* 0x0000000b00087c82 */ /* 0x000fe20008000000 */
[----:B------:R-:W-:Y:S02]  /*1b50*/  UIADD3 UR11, UPT, UPT, -UR5, URZ, URZ ;  /* 0x000000ff050b7290 */ /* 0x000fe4000fffe1ff */
[----:B------:R-:W-:-:S03]  /*1b60*/  USHF.R.U32.HI UR8, URZ, UR9, UR8 ;  /* 0x00000009ff087299 */ /* 0x000fc60008011608 */
[----:B------:R-:W-:Y:S01]  /*1b70*/  @!UP0 UMOV UR7, UR13 ;  /* 0x0000000d00078c82 */ /* 0x000fe20008000000 */
[----:B------:R-:W-:Y:S02]  /*1b80*/  UIMAD UR20, UR14, UR10, UR20 ;  /* 0x0000000a0e1472a4 */ /* 0x000fe4000f8e0214 */
[----:B------:R-:W-:Y:S02]  /*1b90*/  USEL UR8, UR4, UR8, !UP2 ;  /* 0x0000000804087287 */ /* 0x000fe4000d000000 */
[----:B------:R-:W-:Y:S02]  /*1ba0*/  @!UP0 USHF.R.U32.HI UR7, URZ, UR9, UR7 ;  /* 0x00000009ff078299 */ /* 0x000fe40008011607 */
[----:B------:R-:W-:Y:S02]  /*1bb0*/  UIADD3 UR9, UPT, UPT, -UR8, URZ, URZ ;  /* 0x000000ff08097290 */ /* 0x000fe4000fffe1ff */
[----:B------:R-:W-:Y:S02]  /*1bc0*/  @!UP0 USEL UR7, UR5, UR7, !UP2 ;  /* 0x0000000705078287 */ /* 0x000fe4000d000000 */
[----:B------:R-:W-:-:S02]  /*1bd0*/  UIMAD UR9, UR25, UR9, UR4 ;  /* 0x00000009190972a4 */ /* 0x000fc4000f8e0204 */
[----:B------:R-:W-:Y:S02]  /*1be0*/  @!UP0 UIADD3 UR8, UPT, UPT, UR8, -UR7, URZ ;  /* 0x8000000708088290 */ /* 0x000fe4000fffe0ff */
[----:B------:R-:W-:Y:S02]  /*1bf0*/  @!UP0 UIMAD UR6, UR9, UR6, UR7 ;  /* 0x00000006090682a4 */ /* 0x000fe4000f8e0207 */
[----:B------:R-:W-:Y:S02]  /*1c00*/  @!UP0 UIMAD UR4, UR8, UR25, UR5 ;  /* 0x00000019080482a4 */ /* 0x000fe4000f8e0205 */
[----:B------:R-:W-:Y:S02]  /*1c10*/  UIMAD UR24, UR30, UR11, UR24 ;  /* 0x0000000b1e1872a4 */ /* 0x000fe4000f8e0218 */
[----:B------:R-:W-:Y:S01]  /*1c20*/  UIMAD UR20, UR4, UR14, UR20 ;  /* 0x0000000e041472a4 */ /* 0x000fe2000f8e0214 */
[----:B------:R-:W-:Y:S02]  /*1c30*/  @!UP0 UMOV UR5, UR6 ;  /* 0x0000000600058c82 */ /* 0x000fe40008000000 */
[----:B------:R-:W-:-:S12]  /*1c40*/  UIMAD UR24, UR5, UR30, UR24 ;  /* 0x0000001e051872a4 */ /* 0x000fd8000f8e0218 */
.L_x_19:
[----:B------:R-:W-:-:S09]  /*1c50*/  UISETP.NE.AND UP0, UPT, UR31, 0x1, UPT ;  /* 0x000000011f00788c */ /* 0x000fd2000bf05270 */
[----:B------:R-:W-:Y:S05]  /*1c60*/  BRA.U UP0, `(.L_x_20) ;  /* 0x0000000100447547 */ /* 0x000fea000b800000 */
[----:B------:R-:W2:Y:S01]  /*1c70*/  LDCU.128 UR8, c[0x0][0xb10] ;  /* 0x00016200ff0877ac */ /* 0x000ea20008000c00 */
[----:B------:R-:W3:Y:S01]  /*1c80*/  LDCU UR12, c[0x0][0xb0c] ;  /* 0x00016180ff0c77ac */ /* 0x000ee20008000800 */
[----:B------:R-:W4:Y:S01]  /*1c90*/  LDCU UR13, c[0x0][0xb20] ;  /* 0x00016400ff0d77ac */ /* 0x000f220008000800 */
[----:B--2---:R-:W-:Y:S02]  /*1ca0*/  UIMAD.WIDE.U32 UR6, UR24, UR8, URZ ;  /* 0x00000008180672a5 */ /* 0x004fe4000f8e00ff */
[----:B------:R-:W-:Y:S02]  /*1cb0*/  UIMAD.WIDE.U32 UR4, UR20, UR11, URZ ;  /* 0x0000000b140472a5 */ /* 0x000fe4000f8e00ff */
[----:B---3--:R-:W-:Y:S02]  /*1cc0*/  UISETP.NE.AND UP1, UPT, UR12, 0x1, UPT ;  /* 0x000000010c00788c */ /* 0x008fe4000bf25270 */
[----:B------:R-:W-:Y:S01]  /*1cd0*/  UISETP.NE.AND UP0, UPT, UR10, 0x1, UPT ;  /* 0x000000010a00788c */ /* 0x000fe2000bf05270 */
[----:B------:R-:W-:-:S02]  /*1ce0*/  UMOV UR6, UR7 ;  /* 0x0000000700067c82 */ /* 0x000fc40008000000 */
[----:B------:R-:W-:Y:S01]  /*1cf0*/  UMOV UR4, UR5 ;  /* 0x0000000500047c82 */ /* 0x000fe20008000000 */
[----:B------:R-:W-:Y:S02]  /*1d00*/  USHF.R.U32.HI UR6, URZ, UR9, UR6 ;  /* 0x00000009ff067299 */ /* 0x000fe40008011606 */
[----:B----4-:R-:W-:Y:S02]  /*1d10*/  USHF.R.U32.HI UR4, URZ, UR13, UR4 ;  /* 0x0000000dff047299 */ /* 0x010fe40008011604 */
[----:B------:R-:W-:Y:S02]  /*1d20*/  USEL UR5, UR24, UR6, !UP1 ;  /* 0x0000000618057287 */ /* 0x000fe4000c800000 */
[----:B------:R-:W-:-:S04]  /*1d30*/  USEL UR4, UR20, UR4, !UP0 ;  /* 0x0000000414047287 */ /* 0x000fc8000c000000 */
[----:B------:R-:W-:Y:S02]  /*1d40*/  UIADD3 UR6, UPT, UPT, UR5, -UR4, URZ ;  /* 0x8000000405067290 */ /* 0x000fe4000fffe0ff */
[----:B------:R-:W-:Y:S02]  /*1d50*/  UIADD3 UR4, UPT, UPT, -UR5, UR4, URZ ;  /* 0x0000000405047290 */ /* 0x000fe4000fffe1ff */
[----:B------:R-:W-:Y:S02]  /*1d60*/  UIMAD UR20, UR6, UR10, UR20 ;  /* 0x0000000a061472a4 */ /* 0x000fe4000f8e0214 */
[----:B------:R-:W-:-:S12]  /*1d70*/  UIMAD UR24, UR4, UR12, UR24 ;  /* 0x0000000c041872a4 */ /* 0x000fd8000f8e0218 */
.L_x_20:
[----:B------:R-:W-:Y:S05]  /*1d80*/  BRA.U !UP6, `(.L_x_21) ;  /* 0x000000010e0c7547 */ /* 0x000fea000b800000 */
[----:B------:R-:W-:Y:S01]  /*1d90*/  UCGABAR_WAIT ;  /* 0x0000000000007dc7 */ /* 0x000fe20008000000 */
[----:B------:R-:W-:Y:S01]  /*1da0*/  CCTL.IVALL ;  /* 0x00000000ff00798f */ /* 0x000fe20002000000 */
[----:B------:R-:W-:Y:S05]  /*1db0*/  BRA `(.L_x_22) ;  /* 0x0000000000047947 */ /* 0x000fea0003800000 */
.L_x_21:
[----:B------:R-:W-:Y:S06]  /*1dc0*/  BAR.SYNC.DEFER_BLOCKING 0x0 ;  /* 0x0000000000007b1d */ /* 0x000fec0000010000 */
.L_x_22:
[----:B------:R-:W-:Y:S05]  /*1dd0*/  BRA.U UP3, `(.L_x_23) ;  /* 0x0000002d03987547 */ /* 0x000fea000b800000 */
[----:B------:R-:W2:Y:S01]  /*1de0*/  LDCU UR6, c[0x0][0x38c] ;  /* 0x00007180ff0677ac */ /* 0x000ea20008000800 */
[----:B------:R-:W-:Y:S01]  /*1df0*/  PLOP3.LUT P1, PT, PT, PT, UP4, 0x80, 0x8 ;  /* 0x000000000008781c */ /* 0x000fe20003f2f048 */
[----:B------:R-:W-:Y:S01]  /*1e00*/  IMAD.MOV.U32 R12, RZ, RZ, 0x1 ;  /* 0x00000001ff0c7424 */ /* 0x000fe200078e00ff */
[----:B------:R-:W-:Y:S02]  /*1e10*/  ISETP.NE.AND P2, PT, R0, RZ, P3 ;  /* 0x000000ff0000720c */ /* 0x000fe40001f45270 */
[----:B------:R-:W-:Y:S02]  /*1e20*/  CS2R R10, SRZ ;  /* 0x00000000000a7805 */ /* 0x000fe4000001ff00 */
[----:B------:R-:W-:Y:S01]  /*1e30*/  PLOP3.LUT P1, PT, P1, PT, PT, 0x8, 0x80 ;  /* 0x000000000080781c */ /* 0x000fe20000f2e170 */
[----:B------:R-:W-:Y:S01]  /*1e40*/  IMAD.MOV.U32 R9, RZ, RZ, RZ ;  /* 0x000000ffff097224 */ /* 0x000fe200078e00ff */
[----:B------:R-:W3:Y:S01]  /*1e50*/  LDCU UR38, c[0x0][0x370] ;  /* 0x00006e00ff2677ac */ /* 0x000ee20008000800 */
[----:B------:R-:W-:Y:S01]  /*1e60*/  IMAD.MOV.U32 R8, RZ, RZ, 0x1 ;  /* 0x00000001ff087424 */ /* 0x000fe200078e00ff */
[----:B------:R-:W4:Y:S01]  /*1e70*/  LDCU.64 UR26, c[0x0][0x348] ;  /* 0x00006900ff1a77ac */ /* 0x000f220008000a00 */
[----:B------:R-:W-:Y:S01]  /*1e80*/  ULEA.HI UR43, UR22, UR45, URZ, 0x1b ;  /* 0x0000002d162b7291 */ /* 0x000fe2000f8fd8ff */
[----:B------:R-:W1:Y:S01]  /*1e90*/  LDCU UR37, c[0x0][0x374] ;  /* 0x00006e80ff2577ac */ /* 0x000e620008000800 */
[----:B--2---:R-:W-:-:S02]  /*1ea0*/  UIADD3 UR5, UPT, UPT, UR6, 0x1f, URZ ;  /* 0x0000001f06057890 */ /* 0x004fc4000fffe0ff */
[----:B------:R-:W-:Y:S02]  /*1eb0*/  UIADD3 UR47, UPT, UPT, UR6, 0x3e, URZ ;  /* 0x0000003e062f7890 */ /* 0x000fe4000fffe0ff */
[----:B------:R-:W-:Y:S01]  /*1ec0*/  USHF.R.S32.HI UR4, URZ, 0x1f, UR5 ;  /* 0x0000001fff047899 */ /* 0x000fe20008011405 */
[----:B------:R-:W-:-:S03]  /*1ed0*/  UMOV UR7, URZ ;  /* 0x000000ff00077c82 */ /* 0x000fc60008000000 */
[----:B------:R-:W-:Y:S02]  /*1ee0*/  ULEA.HI UR4, UR4, UR5, URZ, 0x5 ;  /* 0x0000000504047291 */ /* 0x000fe4000f8f28ff */
[----:B------:R-:W-:Y:S02]  /*1ef0*/  UIADD3 UR5, UPT, UPT, UR6, -0x1, URZ ;  /* 0xffffffff06057890 */ /* 0x000fe4000fffe0ff */
[----:B------:R-:W-:Y:S02]  /*1f00*/  USHF.R.S32.HI UR40, URZ, 0x5, UR4 ;  /* 0x00000005ff287899 */ /* 0x000fe40008011404 */
[----:B------:R-:W-:Y:S02]  /*1f10*/  UISETP.GE.U32.AND UP1, UPT, UR5, -0x3f, UPT ;  /* 0xffffffc10500788c */ /* 0x000fe4000bf26070 */
[----:B------:R-:W-:-:S04]  /*1f20*/  UISETP.LT.U32.AND UP0, UPT, UR40, 0x34, UPT ;  /* 0x000000342800788c */ /* 0x000fc8000bf01070 */
[----:B------:R-:W-:Y:S02]  /*1f30*/  USEL UR39, UR40, 0x34, UP0 ;  /* 0x0000003428277887 */ /* 0x000fe40008000000 */
[----:B------:R-:W-:Y:S02]  /*1f40*/  UISETP.NE.AND UP0, UPT, UR23, URZ, UPT ;  /* 0x000000ff1700728c */ /* 0x000fe4000bf05270 */
[----:B------:R-:W-:Y:S02]  /*1f50*/  UIADD3 UR4, UPT, UPT, UR39, -0x1, URZ ;  /* 0xffffffff27047890 */ /* 0x000fe4000fffe0ff */
[----:B------:R-:W-:Y:S02]  /*1f60*/  @UP1 UIADD3 UR4, UPT, UPT, UR39, URZ, URZ ;  /* 0x000000ff27041290 */ /* 0x000fe4000fffe0ff */
[----:B------:R-:W-:Y:S02]  /*1f70*/  USEL UR23, UR41, 0x2, UP0 ;  /* 0x0000000229177887 */ /* 0x000fe40008000000 */
[----:B------:R-:W-:-:S02]  /*1f80*/  UIADD3 UR44, UPT, UPT, UR40, -UR39, URZ ;  /* 0x80000027282c7290 */ /* 0x000fc4000fffe0ff */
[----:B------:R-:W-:Y:S02]  /*1f90*/  UIADD3 UR25, UPT, UPT, UR4, 0x1, URZ ;  /* 0x0000000104197890 */ /* 0x000fe4000fffe0ff */
[----:B-1-34-:R-:W-:-:S12]  /*1fa0*/  UIADD3 UR41, UPT, UPT, -UR4, URZ, URZ ;  /* 0x000000ff04297290 */ /* 0x01afd8000fffe1ff */
.L_x_43:
[----:B------:R-:W-:Y:S01]  /*1fb0*/  UISETP.NE.AND UP0, UPT, UR46, URZ, UPT ;  /* 0x000000ff2e00728c */ /* 0x000fe2000bf05270 */
[----:B-1----:R-:W1:Y:S08]  /*1fc0*/  S2UR UR46, SR_CgaCtaId ;  /* 0x00000000002e79c3 */ /* 0x002e700000008800 */
[----:B------:R-:W-:Y:S05]  /*1fd0*/  BRA.U UP0, `(.L_x_24) ;  /* 0x0000000100347547 */ /* 0x000fea000b800000 */
[----:B------:R-:W2:Y:S01]  /*1fe0*/  S2R R0, SR_CgaCtaId ;  /* 0x0000000000007919 */ /* 0x000ea20000008800 */
[----:B------:R-:W-:Y:S02]  /*1ff0*/  MOV R3, 0x400 ;  /* 0x0000040000037802 */ /* 0x000fe40000000f00 */
[----:B------:R-:W-:Y:S02]  /*2000*/  SHF.L.U32 R2, R8, 0x1f, RZ ;  /* 0x0000001f08027819 */ /* 0x000fe400000006ff */
[----:B--2---:R-:W-:-:S05]  /*2010*/  LEA R0, R0, R3, 0x18 ;  /* 0x0000000300007211 */ /* 0x004fca00078ec0ff */
[----:B------:R-:W-:-:S04]  /*2020*/  IMAD R3, R9, 0x8, R0 ;  /* 0x0000000809037824 */ /* 0x000fc800078e0200 */
[----:B------:R-:W2:Y:S02]  /*2030*/  SYNCS.PHASECHK.TRANS64.TRYWAIT P0, [R3+URZ+0x3e0], R2 ;  /* 0x0003e002030075a7 */ /* 0x000ea400080011ff */
[----:B--2---:R-:W-:Y:S05]  /*2040*/  @!P0 BRA `(.L_x_25) ;  /* 0x0000007c00b08947 */ /* 0x004fea0003800000 */
.L_x_172:
[----:B------:R-:W-:Y:S01]  /*2050*/  VIADD R9, R9, 0x1 ;  /* 0x0000000109097836 */ /* 0x000fe20000000000 */
[----:B------:R2:W-:Y:S04]  /*2060*/  SYNCS.ARRIVE.TRANS64.A1T0 RZ, [R3+URZ+0x3d0], RZ ;  /* 0x0003d0ff03ff79a7 */ /* 0x0005e800081000ff */
[----:B------:R-:W-:-:S04]  /*2070*/  ISETP.NE.AND P0, PT, R9, 0x2, PT ;  /* 0x000000020900780c */ /* 0x000fc80003f05270 */
[----:B------:R-:W-:Y:S02]  /*2080*/  SEL R9, R9, RZ, P0 ;  /* 0x000000ff09097207 */ /* 0x000fe40000000000 */
[----:B--2---:R-:W-:-:S04]  /*2090*/  SEL R3, RZ, 0x1, P0 ;  /* 0x00000001ff037807 */ /* 0x004fc80000000000 */
[----:B------:R-:W-:-:S07]  /*20a0*/  LOP3.LUT R8, R8, R3, RZ, 0x3c, !PT ;  /* 0x0000000308087212 */ /* 0x000fce00078e3cff */
.L_x_24:
[----:B------:R-:W-:Y:S01]  /*20b0*/  UMOV UR6, 0x400 ;  /* 0x0000040000067882 */ /* 0x000fe20000000000 */
[----:B------:R-:W-:Y:S01]  /*20c0*/  SHF.L.U32 R0, R12, 0x1f, RZ ;  /* 0x0000001f0c007819 */ /* 0x000fe200000006ff */
[----:B-1----:R-:W-:Y:S02]  /*20d0*/  ULEA UR6, UR46, UR6, 0x18 ;  /* 0x000000062e067291 */ /* 0x002fe4000f8ec0ff */
[----:B------:R-:W-:Y:S02]  /*20e0*/  UISETP.GE.U32.AND UP0, UPT, UR47, 0x3f, UPT ;  /* 0x0000003f2f00788c */ /* 0x000fe4000bf06070 */
[----:B------:R-:W-:Y:S02]  /*20f0*/  ULEA UR4, UR7, UR6, 0x3 ;  /* 0x0000000607047291 */ /* 0x000fe4000f8e18ff */
[----:B------:R-:W-:Y:S01]  /*2100*/  ULEA UR11, UR20, UR45, 0x7 ;  /* 0x0000002d140b7291 */ /* 0x000fe2000f8e38ff */
[----:B------:R-:W-:-:S06]  /*2110*/  UMOV UR13, URZ ;  /* 0x000000ff000d7c82 */ /* 0x000fcc0008000000 */
[----:B------:R1:W2:Y:S01]  /*2120*/  SYNCS.PHASECHK.TRANS64.TRYWAIT P0, [UR4+0x1a0], R0 ;  /* 0x0001a000ff0075a7 */ /* 0x0002a20008001104 */
[----:B------:R-:W-:-:S04]  /*2130*/  ULEA.HI UR4, UR24, UR24, URZ, 0x1 ;  /* 0x0000001818047291 */ /* 0x000fc8000f8f08ff */
[----:B------:R-:W-:-:S04]  /*2140*/  USHF.L.U32 UR4, UR4, 0x6, URZ ;  /* 0x0000000604047899 */ /* 0x000fc800080006ff */
[----:B------:R-:W-:-:S04]  /*2150*/  ULOP3.LUT UR35, UR4, 0xffffff80, URZ, 0xc0, !UPT ;  /* 0xffffff8004237892 */ /* 0x000fc8000f8ec0ff */
[----:B------:R-:W-:Y:S01]  /*2160*/  UIADD3 UR35, UPT, UPT, UR43, UR35, URZ ;  /* 0x000000232b237290 */ /* 0x000fe2000fffe0ff */
[----:B------:R-:W-:Y:S11]  /*2170*/  BRA.U !UP0, `(.L_x_26) ;  /* 0x0000000108c47547 */ /* 0x000ff6000b800000 */
[----:B------:R-:W-:Y:S01]  /*2180*/  UMOV UR16, UR41 ;  /* 0x0000002900107c82 */ /* 0x000fe20008000000 */
[----:B------:R-:W-:Y:S01]  /*2190*/  UMOV UR4, UR7 ;  /* 0x0000000700047c82 */ /* 0x000fe20008000000 */
[----:B------:R-:W-:-:S05]  /*21a0*/  UMOV UR34, URZ ;  /* 0x000000ff00227c82 */ /* 0x000fca0008000000 */
.L_x_32:
[----:B------:R-:W-:Y:S01]  /*21b0*/  ULEA UR33, UR4, UR6, 0x3 ;  /* 0x0000000604217291 */ /* 0x000fe2000f8e18ff */
[----:B------:R-:W-:Y:S01]  /*21c0*/  @P3 MOV R2, 0x2000 ;  /* 0x0000200000023802 */ /* 0x000fe20000000f00 */
[----:B--234-:R-:W-:Y:S10]  /*21d0*/  @P0 BRA `(.L_x_27) ;  /* 0x00000000000c0947 */ /* 0x01cff40003800000 */
[----:B------:R-:W-:-:S04]  /*21e0*/  SHF.L.U32 R3, R12, 0x1f, RZ ;  /* 0x0000001f0c037819 */ /* 0x000fc800000006ff */
[----:B------:R-:W2:Y:S02]  /*21f0*/  SYNCS.PHASECHK.TRANS64.TRYWAIT P0, [UR33+0x1a0], R3 ;  /* 0x0001a003ff0075a7 */ /* 0x000ea40008001121 */
[----:B--2---:R-:W-:Y:S05]  /*2200*/  @!P0 BRA `(.L_x_28) ;  /* 0x0000007c00548947 */ /* 0x004fea0003800000 */
.L_x_27:
[----:B------:R2:W-:Y:S01]  /*2210*/  @P3 SYNCS.ARRIVE.TRANS64 RZ, [UR33], R2 ;  /* 0x00000002ffff39a7 */ /* 0x0005e20008000021 */
[----:B------:R-:W-:Y:S02]  /*2220*/  ULOP3.LUT UR5, UR23, 0x2, URZ, 0xfc, !UPT ;  /* 0x0000000217057892 */ /* 0x000fe4000f8efcff */
[----:B------:R-:W-:Y:S02]  /*2230*/  UIADD3 UR16, UPT, UPT, UR16, 0x1, URZ ;  /* 0x0000000110107890 */ /* 0x000fe4000fffe0ff */
[----:B------:R-:W-:Y:S02]  /*2240*/  UISETP.NE.AND UP0, UPT, UR5, 0x2, UPT ;  /* 0x000000020500788c */ /* 0x000fe4000bf05270 */
[----:B------:R-:W-:-:S07]  /*2250*/  UISETP.NE.AND UP2, UPT, UR16, 0x1, UPT ;  /* 0x000000011000788c */ /* 0x000fce000bf45270 */
[----:B------:R-:W-:Y:S05]  /*2260*/  BRA.U UP0, `(.L_x_29) ;  /* 0x0000000100047547 */ /* 0x000fea000b800000 */
[----:B------:R-:W-:Y:S05]  /*2270*/  BPT.TRAP 0x1 ;  /* 0x000000040000795c */ /* 0x000fea0000300000 */
.L_x_29:
[----:B------:R-:W-:Y:S04]  /*2280*/  BSSY.RECONVERGENT B0, `(.L_x_30) ;  /* 0x0000003000007945 */ /* 0x000fe80003800200 */
[----:B------:R-:W-:Y:S05]  /*2290*/  @!P2 BRA `(.L_x_31) ;  /* 0x000000000004a947 */ /* 0x000fea0003800000 */
[----:B------:R-:W-:Y:S05]  /*22a0*/  BPT.TRAP 0x1 ;  /* 0x000000040000795c */ /* 0x000fea0000300000 */
.L_x_31:
[----:B------:R-:W-:Y:S05]  /*22b0*/  BSYNC.RECONVERGENT B0 ;  /* 0x0000000000007941 */ /* 0x000fea0003800200 */
.L_x_30:
[----:B------:R-:W-:Y:S02]  /*22c0*/  UIADD3 UR5, UPT, UPT, UR4, 0x1, URZ ;  /* 0x0000000104057890 */ /* 0x000fe4000fffe0ff */
[----:B------:R-:W-:Y:S02]  /*22d0*/  UIADD3 UR14, UP1, UPT, UR26, 0x80, URZ ;  /* 0x000000801a0e7890 */ /* 0x000fe4000ff3e0ff */
[----:B------:R-:W-:Y:S02]  /*22e0*/  UISETP.NE.AND UP0, UPT, UR5, 0x34, UPT ;  /* 0x000000340500788c */ /* 0x000fe4000bf05270 */
[----:B------:R-:W-:Y:S02]  /*22f0*/  ULOP3.LUT UR33, UR33, 0xfefffff8, URZ, 0xc0, !UPT ;  /* 0xfefffff821217892 */ /* 0x000fe4000f8ec0ff */
[----:B------:R-:W-:Y:S02]  /*2300*/  USEL UR8, URZ, 0x1, UP0 ;  /* 0x00000001ff087887 */ /* 0x000fe40008000000 */
[----:B------:R-:W-:-:S02]  /*2310*/  USEL UR7, UR5, URZ, UP0 ;  /* 0x000000ff05077287 */ /* 0x000fc40008000000 */
[----:B------:R-:W-:Y:S02]  /*2320*/  UIADD3.X UR15, UPT, UPT, URZ, UR27, URZ, UP1, !UPT ;  /* 0x0000001bff0f7290 */ /* 0x000fe40008ffe4ff */
[----:B------:R-:W-:Y:S01]  /*2330*/  ULEA UR5, UR7, UR6, 0x3 ;  /* 0x0000000607057291 */ /* 0x000fe2000f8e18ff */
[----:B------:R-:W-:Y:S01]  /*2340*/  LOP3.LUT R12, R12, UR8, RZ, 0x3c, !PT ;  /* 0x000000080c0c7c12 */ /* 0x000fe2000f8e3cff */
[----:B------:R-:W-:Y:S02]  /*2350*/  USHF.L.U32 UR8, UR4, 0xb, URZ ;  /* 0x0000000b04087899 */ /* 0x000fe400080006ff */
[----:B------:R-:W-:Y:S01]  /*2360*/  UIADD3 UR4, UP0, UPT, UR26, 0x180, URZ ;  /* 0x000001801a047890 */ /* 0x000fe2000ff1e0ff */
[----:B-1----:R-:W-:Y:S01]  /*2370*/  SHF.L.U32 R0, R12, 0x1f, RZ ;  /* 0x0000001f0c007819 */ /* 0x002fe200000006ff */
[----:B------:R-:W-:Y:S02]  /*2380*/  ULOP3.LUT UR32, UR8, UR22, URZ, 0xfc, !UPT ;  /* 0x0000001608207292 */ /* 0x000fe4000f8efcff */
[----:B------:R-:W-:Y:S01]  /*2390*/  UPRMT UR13, URZ, 0x5410, UR21 ;  /* 0x00005410ff0d7896 */ /* 0x000fe20008000015 */
[----:B------:R3:W4:Y:S01]  /*23a0*/  SYNCS.PHASECHK.TRANS64.TRYWAIT P0, [UR5+0x1a0], R0 ;  /* 0x0001a000ff0075a7 */ /* 0x0007220008001105 */
[----:B------:R-:W-:-:S02]  /*23b0*/  UIADD3 UR32, UPT, UPT, UR6, 0x4600, UR32 ;  /* 0x0000460006207890 */ /* 0x000fc4000fffe020 */
[----:B------:R-:W-:Y:S02]  /*23c0*/  UIADD3 UR8, UPT, UPT, UR6, 0x1e600, UR8 ;  /* 0x0001e60006087890 */ /* 0x000fe4000fffe008 */
[----:B------:R-:W-:Y:S01]  /*23d0*/  UIADD3.X UR5, UPT, UPT, URZ, UR27, URZ, UP0, !UPT ;  /* 0x0000001bff057290 */ /* 0x000fe200087fe4ff */
[----:B------:R-:W-:Y:S01]  /*23e0*/  UMOV UR18, 0x0 ;  /* 0x0000000000127882 */ /* 0x000fe20000000000 */
[----:B------:R-:W-:Y:S01]  /*23f0*/  UMOV UR19, 0x10000000 ;  /* 0x1000000000137882 */ /* 0x000fe20000000000 */
[----:B------:R-:W-:Y:S01]  /*2400*/  UMOV UR10, UR34 ;  /* 0x00000022000a7c82 */ /* 0x000fe20008000000 */
[----:B------:R-:W-:Y:S01]  /*2410*/  UMOV UR12, UR36 ;  /* 0x00000024000c7c82 */ /* 0x000fe20008000000 */
[----:B------:R-:W-:Y:S01]  /*2420*/  UMOV UR9, UR33 ;  /* 0x0000002100097c82 */ /* 0x000fe20008000000 */
[----:B------:R1:W-:Y:S03]  /*2430*/  UTMALDG.3D.MULTICAST.2CTA [UR32], [UR14], UR13, desc[UR18] ;  /* 0x000012200e0073b4 */ /* 0x0003e6000821180d */
[----:B------:R2:W-:Y:S01]  /*2440*/  UTMALDG.3D.2CTA [UR8], [UR4], desc[UR18] ;  /* 0x00001208040075b4 */ /* 0x0005e20008211000 */
[----:B-1----:R-:W-:Y:S01]  /*2450*/  UIADD3 UR34, UPT, UPT, UR34, 0x20, URZ ;  /* 0x0000002022227890 */ /* 0x002fe2000fffe0ff */
[----:B------:R-:W-:Y:S01]  /*2460*/  UMOV UR13, UR25 ;  /* 0x00000019000d7c82 */ /* 0x000fe20008000000 */
[----:B--2---:R-:W-:Y:S01]  /*2470*/  UMOV UR4, UR7 ;  /* 0x0000000700047c82 */ /* 0x004fe20008000000 */
[----:B------:R-:W-:Y:S09]  /*2480*/  BRA.U UP2, `(.L_x_32) ;  /* 0xfffffffd02487547 */ /* 0x000ff2000b83ffff */
.L_x_26:
[----:B------:R-:W-:Y:S01]  /*2490*/  ULEA UR4, UR7, UR6, 0x3 ;  /* 0x0000000607047291 */ /* 0x000fe2000f8e18ff */
[----:B-1-3--:R-:W-:Y:S01]  /*24a0*/  SHF.L.U32 R0, R12, 0x1f, RZ ;  /* 0x0000001f0c007819 */ /* 0x00afe200000006ff */
[----:B------:R-:W-:Y:S01]  /*24b0*/  @!P1 SYNCS.ARRIVE.TRANS64.A1T0 RZ, [UR6+0x368], RZ ;  /* 0x000368ffffff99a7 */ /* 0x000fe20008100006 */
[----:B------:R-:W-:-:S06]  /*24c0*/  UISETP.GT.AND UP0, UPT, UR40, UR39, UPT ;  /* 0x000000272800728c */ /* 0x000fcc000bf04270 */
[----:B--2-4-:R1:W2:Y:S03]  /*24d0*/  SYNCS.PHASECHK.TRANS64.TRYWAIT P0, [UR4+0x1a0], R0 ;  /* 0x0001a000ff0075a7 */ /* 0x0142a60008001104 */
[----:B------:R-:W-:Y:S05]  /*24e0*/  BRA.U !UP0, `(.L_x_33) ;  /* 0x0000000108c47547 */ /* 0x000fea000b800000 */
[----:B------:R-:W-:Y:S01]  /*24f0*/  UIADD3 UR24, UPT, UPT, UR44, UR13, URZ ;  /* 0x0000000d2c187290 */ /* 0x000fe2000fffe0ff */
[----:B------:R-:W-:-:S11]  /*2500*/  UMOV UR4, UR7 ;  /* 0x0000000700047c82 */ /* 0x000fd60008000000 */
.L_x_39:
[----:B------:R-:W-:Y:S01]  /*2510*/  ULEA UR17, UR4, UR6, 0x3 ;  /* 0x0000000604117291 */ /* 0x000fe2000f8e18ff */
[----:B--2---:R-:W-:Y:S01]  /*2520*/  @P3 MOV R2, 0x2000 ;  /* 0x0000200000023802 */ /* 0x004fe20000000f00 */
[----:B--2-4-:R-:W-:Y:S10]  /*2530*/  @P0 BRA `(.L_x_34) ;  /* 0x00000000000c0947 */ /* 0x014ff40003800000 */
[----:B------:R-:W-:-:S04]  /*2540*/  SHF.L.U32 R3, R12, 0x1f, RZ ;  /* 0x0000001f0c037819 */ /* 0x000fc800000006ff */
[----:B------:R-:W2:Y:S02]  /*2550*/  SYNCS.PHASECHK.TRANS64.TRYWAIT P0, [UR17+0x1a0], R3 ;  /* 0x0001a003ff0075a7 */ /* 0x000ea40008001111 */
[----:B--2---:R-:W-:Y:S05]  /*2560*/  @!P0 BRA `(.L_x_35) ;  /* 0x0000007800948947 */ /* 0x004fea0003800000 */
.L_x_34:
[----:B------:R2:W-:Y:S01]  /*2570*/  @P3 SYNCS.ARRIVE.TRANS64 RZ, [UR17], R2 ;  /* 0x00000002ffff39a7 */ /* 0x0005e20008000011 */
[----:B------:R-:W-:-:S04]  /*2580*/  ULOP3.LUT UR5, UR23, 0x2, URZ, 0xfc, !UPT ;  /* 0x0000000217057892 */ /* 0x000fc8000f8efcff */
[----:B------:R-:W-:-:S09]  /*2590*/  UISETP.NE.AND UP0, UPT, UR5, 0x2, UPT ;  /* 0x000000020500788c */ /* 0x000fd2000bf05270 */
[----:B------:R-:W-:Y:S05]  /*25a0*/  BRA.U UP0, `(.L_x_36) ;  /* 0x0000000100047547 */ /* 0x000fea000b800000 */
[----:B------:R-:W-:Y:S05]  /*25b0*/  BPT.TRAP 0x1 ;  /* 0x000000040000795c */ /* 0x000fea0000300000 */
.L_x_36:
[----:B------:R-:W-:Y:S04]  /*25c0*/  BSSY.RECONVERGENT B0, `(.L_x_37) ;  /* 0x0000003000007945 */ /* 0x000fe80003800200 */
[----:B------:R-:W-:Y:S05]  /*25d0*/  @!P2 BRA `(.L_x_38) ;  /* 0x000000000004a947 */ /* 0x000fea0003800000 */
[----:B------:R-:W-:Y:S05]  /*25e0*/  BPT.TRAP 0x1 ;  /* 0x000000040000795c */ /* 0x000fea0000300000 */
.L_x_38:
[----:B------:R-:W-:Y:S05]  /*25f0*/  BSYNC.RECONVERGENT B0 ;  /* 0x0000000000007941 */ /* 0x000fea0003800200 */
.L_x_37:
[----:B------:R-:W-:Y:S02]  /*2600*/  UIADD3 UR5, UPT, UPT, UR4, 0x1, URZ ;  /* 0x0000000104057890 */ /* 0x000fe4000fffe0ff */
[----:B------:R-:W-:Y:S02]  /*2610*/  USHF.L.U32 UR18, UR13, 0x5, URZ ;  /* 0x000000050d127899 */ /* 0x000fe400080006ff */
[----:B------:R-:W-:Y:S02]  /*2620*/  UISETP.NE.AND UP0, UPT, UR5, 0x34, UPT ;  /* 0x000000340500788c */ /* 0x000fe4000bf05270 */
[----:B------:R-:W-:Y:S02]  /*2630*/  ULOP3.LUT UR17, UR17, 0xfefffff8, URZ, 0xc0, !UPT ;  /* 0xfefffff811117892 */ /* 0x000fe4000f8ec0ff */
[----:B------:R-:W-:Y:S02]  /*2640*/  USEL UR8, URZ, 0x1, UP0 ;  /* 0x00000001ff087887 */ /* 0x000fe40008000000 */
[----:B------:R-:W-:-:S02]  /*2650*/  USEL UR7, UR5, URZ, UP0 ;  /* 0x000000ff05077287 */ /* 0x000fc40008000000 */
[----:B------:R-:W-:Y:S02]  /*2660*/  UIADD3 UR14, UP0, UPT, UR26, 0x180, URZ ;  /* 0x000001801a0e7890 */ /* 0x000fe4000ff1e0ff */
        /* <DEDUP_REMOVED lines=9> */
[----:B------:R-:W-:Y:S02]  /*2700*/  UIADD3.X UR5, UPT, UPT, URZ, UR27, URZ, UP1, !UPT ;  /* 0x0000001bff057290 */ /* 0x000fe40008ffe4ff */
[----:B------:R-:W-:Y:S02]  /*2710*/  UIADD3 UR8, UPT, UPT, UR6, 0x1e600, UR8 ;  /* 0x0001e60006087890 */ /* 0x000fe4000fffe008 */
[----:B------:R-:W-:Y:S01]  /*2720*/  UIADD3.X UR15, UPT, UPT, URZ, UR27, URZ, UP0, !UPT ;  /* 0x0000001bff0f7290 */ /* 0x000fe200087fe4ff */
[----:B------:R-:W-:Y:S01]  /*2730*/  UMOV UR28, 0x0 ;  /* 0x00000000001c7882 */ /* 0x000fe20000000000 */
[----:B------:R-:W-:Y:S01]  /*2740*/  UMOV UR29, 0x10000000 ;  /* 0x10000000001d7882 */ /* 0x000fe20000000000 */
[----:B------:R-:W-:Y:S01]  /*2750*/  UMOV UR19, UR35 ;  /* 0x0000002300137c82 */ /* 0x000fe20008000000 */
[----:B------:R-:W-:Y:S01]  /*2760*/  UMOV UR20, UR36 ;  /* 0x0000002400147c82 */ /* 0x000fe20008000000 */
[----:B------:R-:W-:Y:S01]  /*2770*/  UMOV UR12, UR36 ;  /* 0x00000024000c7c82 */ /* 0x000fe20008000000 */
[----:B------:R1:W-:Y:S01]  /*2780*/  UTMALDG.3D.MULTICAST.2CTA [UR16], [UR4], UR10, desc[UR28] ;  /* 0x00001c10040073b4 */ /* 0x0003e2000821180a */
[----:B------:R-:W-:Y:S01]  /*2790*/  UMOV UR9, UR17 ;  /* 0x0000001100097c82 */ /* 0x000fe20008000000 */
[----:B------:R-:W-:-:S04]  /*27a0*/  UIADD3 UR13, UPT, UPT, UR13, 0x1, URZ ;  /* 0x000000010d0d7890 */ /* 0x000fc8000fffe0ff */
[----:B------:R-:W-:Y:S01]  /*27b0*/  UISETP.NE.AND UP0, UPT, UR13, UR24, UPT ;  /* 0x000000180d00728c */ /* 0x000fe2000bf05270 */
[----:B-1----:R-:W-:Y:S01]  /*27c0*/  UMOV UR10, UR18 ;  /* 0x00000012000a7c82 */ /* 0x002fe20008000000 */
[----:B------:R-:W-:Y:S01]  /*27d0*/  UMOV UR4, UR7 ;  /* 0x0000000700047c82 */ /* 0x000fe20008000000 */
[----:B------:R3:W-:Y:S06]  /*27e0*/  UTMALDG.3D.2CTA [UR8], [UR14], desc[UR28] ;  /* 0x00001c080e0075b4 */ /* 0x0007ec0008211000 */
[----:B---3--:R-:W-:Y:S05]  /*27f0*/  BRA.U UP0, `(.L_x_39) ;  /* 0xfffffffd00447547 */ /* 0x008fea000b83ffff */
.L_x_33:
[C---:B------:R-:W-:Y:S01]  /*2800*/  LEA R3, R11.reuse, UR6, 0x3 ;  /* 0x000000060b037c11 */ /* 0x040fe2000f8e18ff */
[----:B------:R-:W-:Y:S01]  /*2810*/  NOP ;  /* 0x0000000000007918 */ /* 0x000fe20000000000 */
[----:B-1----:R-:W-:Y:S02]  /*2820*/  SHF.L.U32 R0, R10, 0x1f, RZ ;  /* 0x0000001f0a007819 */ /* 0x002fe400000006ff */
[----:B------:R-:W-:Y:S02]  /*2830*/  LEA R5, R11, UR6, 0x4 ;  /* 0x000000060b057c11 */ /* 0x000fe4000f8e20ff */
[----:B--2-4-:R-:W1:Y:S02]  /*2840*/  SYNCS.PHASECHK.TRANS64.TRYWAIT P0, [R3+URZ+0x370], R0 ;  /* 0x00037000030075a7 */ /* 0x014e6400080011ff */
[----:B-1----:R-:W-:Y:S05]  /*2850*/  @!P0 BRA `(.L_x_40) ;  /* 0x0000007400f08947 */ /* 0x002fea0003800000 */
.L_x_175:
[----:B------:R-:W2:Y:S01]  /*2860*/  LDS.128 R4, [R5+0x400] ;  /* 0x0004000005047984 */ /* 0x000ea20000000c00 */
[----:B------:R-:W-:Y:S01]  /*2870*/  UISETP.GE.AND UP0, UPT, UR42, 0x1, UPT ;  /* 0x000000012a00788c */ /* 0x000fe2000bf06270 */
[----:B------:R-:W-:Y:S01]  /*2880*/  @!PT LDS RZ, [RZ] ;  /* 0x00000000fffff984 */ /* 0x000fe20000000800 */
[----:B------:R-:W-:Y:S01]  /*2890*/  @!PT LDS RZ, [RZ] ;  /* 0x00000000fffff984 */ /* 0x000fe20000000800 */
[----:B------:R-:W-:Y:S01]  /*28a0*/  @!PT LDS RZ, [RZ] ;  /* 0x00000000fffff984 */ /* 0x000fe20000000800 */
[----:B------:R-:W-:Y:S01]  /*28b0*/  @!PT LDS RZ, [RZ] ;  /* 0x00000000fffff984 */ /* 0x000fe20000000800 */
[----:B------:R3:W-:Y:S06]  /*28c0*/  MEMBAR.ALL.CTA ;  /* 0x0000000000007992 */ /* 0x0007ec0000008000 */
[----:B---3--:R-:W3:Y:S01]  /*28d0*/  FENCE.VIEW.ASYNC.S ;  /* 0x00000000000073c6 */ /* 0x008ee20000000000 */
[----:B--2---:R-:W-:-:S13]  /*28e0*/  LOP3.LUT P0, RZ, R6, 0x1, RZ, 0xc0, !PT ;  /* 0x0000000106ff7812 */ /* 0x004fda000780c0ff */
[----:B---3--:R-:W-:Y:S01]  /*28f0*/  VOTEU.ANY UP1, P0 ;  /* 0x0000000000ff7886 */ /* 0x008fe20000020100 */
[----:B------:R-:W-:-:S13]  /*2900*/  PLOP3.LUT P0, PT, PT, PT, UP1, 0x80, 0x8 ;  /* 0x000000000008781c */ /* 0x000fda0003f0f018 */
[----:B-1----:R-:W-:Y:S02]  /*2910*/  @P0 LOP3.LUT R0, R5, 0xffff, RZ, 0xc0, !PT ;  /* 0x0000ffff05000812 */ /* 0x002fe400078ec0ff */
[----:B------:R-:W-:Y:S02]  /*2920*/  @P0 MOV R2, R4 ;  /* 0x0000000400020202 */ /* 0x000fe40000000f00 */
[----:B------:R-:W-:Y:S01]  /*2930*/  @P0 R2UR UR5, R0 ;  /* 0x00000000000502ca */ /* 0x000fe200000e0000 */
[----:B------:R-:W-:Y:S01]  /*2940*/  VIADD R0, R3, 0x380 ;  /* 0x0000038003007836 */ /* 0x000fe20000000000 */
[----:B------:R-:W-:Y:S02]  /*2950*/  @P0 SHF.R.U32.HI R4, RZ, 0x10, R5 ;  /* 0x00000010ff040819 */ /* 0x000fe40000011605 */
[----:B------:R-:W-:Y:S02]  /*2960*/  @P0 R2UR UR8, R2 ;  /* 0x00000000020802ca */ /* 0x000fe400000e0000 */
[----:B------:R-:W-:-:S02]  /*2970*/  PRMT R0, RZ, 0x654, R0 ;  /* 0x00000654ff007816 */ /* 0x000fc40000000000 */
[----:B------:R-:W-:Y:S02]  /*2980*/  @P0 R2UR UR4, R4 ;  /* 0x00000000040402ca */ /* 0x000fe400000e0000 */
[----:B------:R1:W-:Y:S03]  /*2990*/  SYNCS.ARRIVE.TRANS64.RED.A1T0 RZ, [R0+URZ], RZ ;  /* 0x000000ff00ff79a7 */ /* 0x0003e600081004ff */
[----:B------:R-:W-:-:S04]  /*29a0*/  @UP1 UMOV UR30, UR5 ;  /* 0x00000005001e1c82 */ /* 0x000fc80008000000 */
[----:B------:R-:W-:-:S04]  /*29b0*/  @UP1 UMOV UR31, UR8 ;  /* 0x00000008001f1c82 */ /* 0x000fc80008000000 */
[----:B------:R-:W-:Y:S01]  /*29c0*/  @UP1 UMOV UR36, UR4 ;  /* 0x0000000400241c82 */ /* 0x000fe20008000000 */
[----:B------:R-:W-:Y:S05]  /*29d0*/  BRA.U !UP0, `(.L_x_41) ;  /* 0x0000000108d47547 */ /* 0x000fea000b800000 */
[----:B------:R-:W2:Y:S01]  /*29e0*/  LDCU.128 UR12, c[0x0][0xb10] ;  /* 0x00016200ff0c77ac */ /* 0x000ea20008000c00 */
[----:B------:R-:W3:Y:S01]  /*29f0*/  LDCU UR24, c[0x0][0xb20] ;  /* 0x00016400ff1877ac */ /* 0x000ee20008000800 */
[----:B------:R-:W4:Y:S01]  /*2a00*/  LDCU UR20, c[0x0][0xb0c] ;  /* 0x00016180ff1477ac */ /* 0x000f220008000800 */
[----:B------:R-:W1:Y:S01]  /*2a10*/  LDCU.64 UR10, c[0x0][0xb28] ;  /* 0x00016500ff0a77ac */ /* 0x000e620008000a00 */
[----:B------:R-:W-:Y:S02]  /*2a20*/  UISETP.NE.AND UP3, UPT, UR42, 0x1, UPT ;  /* 0x000000012a00788c */ /* 0x000fe4000bf65270 */
[----:B--2---:R-:W-:Y:S02]  /*2a30*/  UIMAD.WIDE.U32 UR8, UR37, UR15, URZ ;  /* 0x0000000f250872a5 */ /* 0x004fe4000f8e00ff */
[----:B------:R-:W-:Y:S02]  /*2a40*/  UIMAD.WIDE.U32 UR4, UR38, UR12, URZ ;  /* 0x0000000c260472a5 */ /* 0x000fe4000f8e00ff */
[----:B------:R-:W-:-:S02]  /*2a50*/  UISETP.NE.AND UP0, UPT, UR14, 0x1, UPT ;  /* 0x000000010e00788c */ /* 0x000fc4000bf05270 */
[----:B------:R-:W-:Y:S01]  /*2a60*/  UIMAD.WIDE.U32 UR28, UR30, UR15, URZ ;  /* 0x0000000f1e1c72a5 */ /* 0x000fe2000f8e00ff */
[----:B------:R-:W-:Y:S02]  /*2a70*/  UMOV UR8, UR9 ;  /* 0x0000000900087c82 */ /* 0x000fe40008000000 */
[----:B------:R-:W-:Y:S01]  /*2a80*/  UMOV UR4, UR5 ;  /* 0x0000000500047c82 */ /* 0x000fe20008000000 */
[----:B---3--:R-:W-:Y:S02]  /*2a90*/  USHF.R.U32.HI UR8, URZ, UR24, UR8 ;  /* 0x00000018ff087299 */ /* 0x008fe40008011608 */
[----:B----4-:R-:W-:Y:S02]  /*2aa0*/  UISETP.NE.AND UP2, UPT, UR20, 0x1, UPT ;  /* 0x000000011400788c */ /* 0x010fe4000bf45270 */
[----:B------:R-:W-:Y:S02]  /*2ab0*/  USHF.R.U32.HI UR4, URZ, UR13, UR4 ;  /* 0x0000000dff047299 */ /* 0x000fe40008011604 */
[----:B------:R-:W-:-:S02]  /*2ac0*/  USEL UR5, UR37, UR8, !UP0 ;  /* 0x0000000825057287 */ /* 0x000fc4000c000000 */
[----:B------:R-:W-:Y:S02]  /*2ad0*/  USEL UR8, UR38, UR4, !UP2 ;  /* 0x0000000426087287 */ /* 0x000fe4000d000000 */
[----:B-1----:R-:W-:Y:S01]  /*2ae0*/  UIMAD.WIDE.U32 UR16, UR5, UR10, URZ ;  /* 0x0000000a051072a5 */ /* 0x002fe2000f8e00ff */
[----:B------:R-:W-:Y:S01]  /*2af0*/  UMOV UR4, UR29 ;  /* 0x0000001d00047c82 */ /* 0x000fe20008000000 */
[----:B------:R-:W-:Y:S02]  /*2b00*/  UIMAD.WIDE.U32 UR18, UR31, UR12, URZ ;  /* 0x0000000c1f1272a5 */ /* 0x000fe4000f8e00ff */
[----:B------:R-:W-:-:S03]  /*2b10*/  UIMAD.WIDE.U32 UR28, UR8, UR10, URZ ;  /* 0x0000000a081c72a5 */ /* 0x000fc6000f8e00ff */
[----:B------:R-:W-:Y:S01]  /*2b20*/  UMOV UR16, UR17 ;  /* 0x0000001100107c82 */ /* 0x000fe20008000000 */
[----:B------:R-:W-:Y:S02]  /*2b30*/  USHF.R.U32.HI UR4, URZ, UR24, UR4 ;  /* 0x00000018ff047299 */ /* 0x000fe40008011604 */
[----:B------:R-:W-:Y:S01]  /*2b40*/  @UP3 USHF.R.U32.HI UR5, URZ, UR11, UR16 ;  /* 0x0000000bff053299 */ /* 0x000fe20008011610 */
[----:B------:R-:W-:Y:S01]  /*2b50*/  UMOV UR18, UR19 ;  /* 0x0000001300127c82 */ /* 0x000fe20008000000 */
[----:B------:R-:W-:Y:S01]  /*2b60*/  UMOV UR28, UR29 ;  /* 0x0000001d001c7c82 */ /* 0x000fe20008000000 */
[----:B------:R-:W-:Y:S02]  /*2b70*/  USHF.R.U32.HI UR13, URZ, UR13, UR18 ;  /* 0x0000000dff0d7299 */ /* 0x000fe40008011612 */
[----:B------:R-:W-:Y:S02]  /*2b80*/  USEL UR4, UR30, UR4, !UP0 ;  /* 0x000000041e047287 */ /* 0x000fe4000c000000 */
[----:B------:R-:W-:-:S02]  /*2b90*/  @UP3 USHF.R.U32.HI UR8, URZ, UR11, UR28 ;  /* 0x0000000bff083299 */ /* 0x000fc4000801161c */
[----:B------:R-:W-:Y:S02]  /*2ba0*/  UIMAD UR9, UR42, UR5, URZ ;  /* 0x000000052a0972a4 */ /* 0x000fe4000f8e02ff */
[----:B------:R-:W-:Y:S02]  /*2bb0*/  USEL UR5, UR31, UR13, !UP2 ;  /* 0x0000000d1f057287 */ /* 0x000fe4000d000000 */
[----:B------:R-:W-:Y:S02]  /*2bc0*/  UIMAD UR12, UR42, UR8, URZ ;  /* 0x000000082a0c72a4 */ /* 0x000fe4000f8e02ff */
[----:B------:R-:W-:Y:S02]  /*2bd0*/  UISETP.GE.AND UP0, UPT, UR4, UR9, UPT ;  /* 0x000000090400728c */ /* 0x000fe4000bf06270 */
[----:B------:R-:W-:Y:S02]  /*2be0*/  UIMAD.WIDE.U32 UR16, UR4, UR10, URZ ;  /* 0x0000000a041072a5 */ /* 0x000fe4000f8e00ff */
[----:B------:R-:W-:-:S02]  /*2bf0*/  UISETP.GE.OR UP0, UPT, UR5, UR12, UP0 ;  /* 0x0000000c0500728c */ /* 0x000fc40008706670 */
        /* <DEDUP_REMOVED lines=19> */
.L_x_41:
[----:B------:R-:W2:Y:S02]  /*2d30*/  LDCU UR4, c[0x0][0xb30] ;  /* 0x00016600ff0477ac */ /* 0x000ea40008000800 */
[----:B--2---:R-:W-:-:S09]  /*2d40*/  UISETP.NE.AND UP0, UPT, UR4, 0x1, UPT ;  /* 0x000000010400788c */ /* 0x004fd2000bf05270 */
        /* <DEDUP_REMOVED lines=18> */
.L_x_42:
[----:B------:R-:W-:Y:S01]  /*2e70*/  VIADD R11, R11, 0x1 ;  /* 0x000000010b0b7836 */ /* 0x000fe20000000000 */
[----:B------:R-:W-:Y:S01]  /*2e80*/  PLOP3.LUT P1, PT, PT, PT, PT, 0x80, 0x8 ;  /* 0x000000000008781c */ /* 0x000fe20003f2f070 */
[----:B------:R-:W-:Y:S02]  /*2e90*/  UIADD3 UR24, UPT, UPT, UR31, UR62, URZ ;  /* 0x0000003e1f187290 */ /* 0x000fe4000fffe0ff */
[----:B------:R-:W-:Y:S01]  /*2ea0*/  UIADD3 UR20, UPT, UPT, UR30, UR61, URZ ;  /* 0x0000003d1e147290 */ /* 0x000fe2000fffe0ff */
[----:B------:R-:W-:-:S04]  /*2eb0*/  ISETP.NE.AND P0, PT, R11, 0x2, PT ;  /* 0x000000020b00780c */ /* 0x000fc80003f05270 */
[----:B------:R-:W-:Y:S02]  /*2ec0*/  SEL R3, RZ, 0x1, P0 ;  /* 0x00000001ff037807 */ /* 0x000fe40000000000 */
[----:B------:R-:W-:Y:S02]  /*2ed0*/  SEL R11, R11, RZ, P0 ;  /* 0x000000ff0b0b7207 */ /* 0x000fe40000000000 */
[----:B------:R-:W-:Y:S01]  /*2ee0*/  LOP3.LUT R10, R10, R3, RZ, 0x3c, !PT ;  /* 0x000000030a0a7212 */ /* 0x000fe200078e3cff */
[----:B------:R-:W-:Y:S06]  /*2ef0*/  BRA.U UP1, `(.L_x_43) ;  /* 0xfffffff1012c7547 */ /* 0x000fec000b83ffff */
[----:B------:R-:W-:Y:S01]  /*2f00*/  UIADD3 UR8, UPT, UPT, UR6, 0x1a0, URZ ;  /* 0x000001a006087890 */ /* 0x000fe2000fffe0ff */
[----:B------:R-:W-:-:S03]  /*2f10*/  SHF.L.U32 R3, R12, 0x1f, RZ ;  /* 0x0000001f0c037819 */ /* 0x000fc600000006ff */
[----:B------:R-:W-:-:S09]  /*2f20*/  ULEA UR4, UR7, UR8, 0x3 ;  /* 0x0000000807047291 */ /* 0x000fd2000f8e18ff */
[----:B------:R-:W2:Y:S02]  /*2f30*/  SYNCS.PHASECHK.TRANS64.TRYWAIT P0, [UR4], R3 ;  /* 0x00000003ff0075a7 */ /* 0x000ea40008001104 */
[----:B--2---:R-:W-:Y:S05]  /*2f40*/  @!P0 BRA `(.L_x_44) ;  /* 0x0000007000488947 */ /* 0x004fea0003800000 */
.L_x_177:
[----:B------:R-:W-:-:S04]  /*2f50*/  UIADD3 UR4, UPT, UPT, UR7, 0x1, URZ ;  /* 0x0000000107047890 */ /* 0x000fc8000fffe0ff */
[----:B------:R-:W-:-:S04]  /*2f60*/  UISETP.NE.AND UP0, UPT, UR4, 0x34, UPT ;  /* 0x000000340400788c */ /* 0x000fc8000bf05270 */
[----:B------:R-:W-:Y:S02]  /*2f70*/  USEL UR6, URZ, 0x1, UP0 ;  /* 0x00000001ff067887 */ /* 0x000fe40008000000 */
[----:B------:R-:W-:-:S04]  /*2f80*/  USEL UR4, UR4, URZ, UP0 ;  /* 0x000000ff04047287 */ /* 0x000fc80008000000 */
[----:B------:R-:W-:Y:S01]  /*2f90*/  ULEA UR5, UR4, UR8, 0x3 ;  /* 0x0000000804057291 */ /* 0x000fe2000f8e18ff */
[----:B------:R-:W-:-:S04]  /*2fa0*/  LOP3.LUT R2, R12, UR6, RZ, 0x3c, !PT ;  /* 0x000000060c027c12 */ /* 0x000fc8000f8e3cff */
[----:B-1----:R-:W-:-:S04]  /*2fb0*/  SHF.L.U32 R3, R2, 0x1f, RZ ;  /* 0x0000001f02037819 */ /* 0x002fc800000006ff */
[----:B------:R-:W1:Y:S02]  /*2fc0*/  SYNCS.PHASECHK.TRANS64.TRYWAIT P0, [UR5], R3 ;  /* 0x00000003ff0075a7 */ /* 0x000e640008001105 */
[----:B-1----:R-:W-:Y:S05]  /*2fd0*/  @!P0 BRA `(.L_x_45) ;  /* 0x00000070003c8947 */ /* 0x002fea0003800000 */
.L_x_179:
        /* <DEDUP_REMOVED lines=9> */
.L_x_181:
        /* <DEDUP_REMOVED lines=9> */
.L_x_183:
        /* <DEDUP_REMOVED lines=9> */
.L_x_185:
        /* <DEDUP_REMOVED lines=9> */
.L_x_187:
        /* <DEDUP_REMOVED lines=9> */
.L_x_189:
        /* <DEDUP_REMOVED lines=9> */
.L_x_191:
        /* <DEDUP_REMOVED lines=9> */
.L_x_193:
        /* <DEDUP_REMOVED lines=9> */
.L_x_195:
        /* <DEDUP_REMOVED lines=9> */
.L_x_197:
        /* <DEDUP_REMOVED lines=9> */
.L_x_199:
        /* <DEDUP_REMOVED lines=9> */
.L_x_201:
        /* <DEDUP_REMOVED lines=9> */
.L_x_203:
        /* <DEDUP_REMOVED lines=9> */
.L_x_205:
        /* <DEDUP_REMOVED lines=9> */
.L_x_207:
        /* <DEDUP_REMOVED lines=9> */
.L_x_209:
        /* <DEDUP_REMOVED lines=9> */
.L_x_211:
        /* <DEDUP_REMOVED lines=9> */
.L_x_213:
        /* <DEDUP_REMOVED lines=9> */
.L_x_215:
        /* <DEDUP_REMOVED lines=9> */
.L_x_217:
        /* <DEDUP_REMOVED lines=9> */
.L_x_219:
        /* <DEDUP_REMOVED lines=9> */
.L_x_221:
        /* <DEDUP_REMOVED lines=9> */
.L_x_223:
        /* <DEDUP_REMOVED lines=9> */
.L_x_225:
        /* <DEDUP_REMOVED lines=9> */
.L_x_227:
        /* <DEDUP_REMOVED lines=9> */
.L_x_229:
        /* <DEDUP_REMOVED lines=9> */
.L_x_231:
        /* <DEDUP_REMOVED lines=9> */
.L_x_233:
        /* <DEDUP_REMOVED lines=9> */
.L_x_235:
        /* <DEDUP_REMOVED lines=9> */
.L_x_237:
        /* <DEDUP_REMOVED lines=9> */
.L_x_239:
        /* <DEDUP_REMOVED lines=9> */
.L_x_241:
        /* <DEDUP_REMOVED lines=9> */
.L_x_243:
        /* <DEDUP_REMOVED lines=9> */
.L_x_245:
        /* <DEDUP_REMOVED lines=9> */
.L_x_247:
        /* <DEDUP_REMOVED lines=9> */
.L_x_249:
        /* <DEDUP_REMOVED lines=9> */
.L_x_251:
        /* <DEDUP_REMOVED lines=9> */
.L_x_253:
        /* <DEDUP_REMOVED lines=9> */
.L_x_255:
        /* <DEDUP_REMOVED lines=9> */
.L_x_257:
        /* <DEDUP_REMOVED lines=9> */
.L_x_259:
        /* <DEDUP_REMOVED lines=9> */
.L_x_261:
        /* <DEDUP_REMOVED lines=9> */
.L_x_263:
        /* <DEDUP_REMOVED lines=9> */
.L_x_265:
        /* <DEDUP_REMOVED lines=9> */
.L_x_267:
        /* <DEDUP_REMOVED lines=9> */
.L_x_269:
        /* <DEDUP_REMOVED lines=9> */
.L_x_271:
        /* <DEDUP_REMOVED lines=9> */
.L_x_273:
        /* <DEDUP_REMOVED lines=9> */
.L_x_275:
        /* <DEDUP_REMOVED lines=9> */
.L_x_277:
[----:B------:R-:W-:-:S04]  /*4b70*/  UIADD3 UR4, UPT, UPT, UR4, 0x1, URZ ;  /* 0x0000000104047890 */ /* 0x000fc8000fffe0ff */
[----:B------:R-:W-:-:S04]  /*4b80*/  UISETP.NE.AND UP0, UPT, UR4, 0x34, UPT ;  /* 0x000000340400788c */ /* 0x000fc8000bf05270 */
[----:B------:R-:W-:Y:S02]  /*4b90*/  USEL UR5, URZ, 0x1, UP0 ;  /* 0x00000001ff057887 */ /* 0x000fe40008000000 */
[----:B------:R-:W-:-:S04]  /*4ba0*/  USEL UR4, UR4, URZ, UP0 ;  /* 0x000000ff04047287 */ /* 0x000fc80008000000 */
[----:B------:R-:W-:Y:S01]  /*4bb0*/  ULEA UR4, UR4, UR8, 0x3 ;  /* 0x0000000804047291 */ /* 0x000fe2000f8e18ff */
[----:B-1----:R-:W-:-:S04]  /*4bc0*/  LOP3.LUT R3, R2, UR5, RZ, 0x3c, !PT ;  /* 0x0000000502037c12 */ /* 0x002fc8000f8e3cff */
[----:B------:R-:W-:Y:S01]  /*4bd0*/  SHF.L.U32 R3, R3, 0x1f, RZ ;  /* 0x0000001f03037819 */ /* 0x000fe200000006ff */
[----:B------:R-:W-:-:S07]  /*4be0*/  IMAD.U32 R0, RZ, RZ, UR4 ;  /* 0x00000004ff007e24 */ /* 0x000fce000f8e00ff */
.L_x_95:
[----:B-1----:R1:W2:Y:S02]  /*4bf0*/  SYNCS.PHASECHK.TRANS64.TRYWAIT P0, [R0+URZ], R3 ;  /* 0x00000003000075a7 */ /* 0x0022a400080011ff */
[----:B--2---:R-:W-:Y:S05]  /*4c00*/  @!P0 NANOSLEEP.SYNCS 0x989680 ;  /* 0x009896800000895d */ /* 0x004fea0003900000 */
[----:B------:R-:W2:Y:S02]  /*4c10*/  @!P0 SYNCS.PHASECHK.TRANS64 P0, [R0+URZ], R3 ;  /* 0x00000003000085a7 */ /* 0x000ea400080010ff */
[----:B--2---:R-:W-:Y:S05]  /*4c20*/  @P0 EXIT ;  /* 0x000000000000094d */ /* 0x004fea0003800000 */
[----:B------:R-:W-:Y:S05]  /*4c30*/  BRA `(.L_x_95) ;  /* 0xfffffffc00ec7947 */ /* 0x000fea000383ffff */
.L_x_23:
[----:B------:R-:W-:-:S04]  /*4c40*/  UISETP.NE.AND UP0, UPT, UR46, URZ, UPT ;  /* 0x000000ff2e00728c */ /* 0x000fc8000bf05270 */
[----:B------:R-:W-:-:S09]  /*4c50*/  UISETP.NE.OR UP0, UPT, UR23, 0x1, UP0 ;  /* 0x000000011700788c */ /* 0x000fd20008705670 */
[----:B------:R-:W-:Y:S05]  /*4c60*/  BRA.U UP0, `(.L_x_96) ;  /* 0x0000000500487547 */ /* 0x000fea000b800000 */
[----:B------:R-:W-:Y:S01]  /*4c70*/  ISETP.GE.U32.AND P2, PT, R0, 0x8, PT ;  /* 0x000000080000780c */ /* 0x000fe20003f46070 */
[----:B------:R-:W-:Y:S01]  /*4c80*/  IMAD.MOV.U32 R12, RZ, RZ, 0x1 ;  /* 0x00000001ff0c7424 */ /* 0x000fe200078e00ff */
[----:B------:R-:W-:Y:S02]  /*4c90*/  CS2R R10, SRZ ;  /* 0x00000000000a7805 */ /* 0x000fe4000001ff00 */
[----:B------:R-:W-:Y:S01]  /*4ca0*/  CS2R R8, SRZ ;  /* 0x0000000000087805 */ /* 0x000fe2000001ff00 */
[----:B------:R-:W-:Y:S01]  /*4cb0*/  UMOV UR6, 0x400 ;  /* 0x0000040000067882 */ /* 0x000fe20000000000 */
[----:B------:R-:W-:Y:S01]  /*4cc0*/  UMOV UR5, URZ ;  /* 0x000000ff00057c82 */ /* 0x000fe20008000000 */
[----:B------:R-:W-:-:S12]  /*4cd0*/  ULEA UR6, UR46, UR6, 0x18 ;  /* 0x000000062e067291 */ /* 0x000fd8000f8ec0ff */
.L_x_100:
[----:B------:R-:W-:Y:S02]  /*4ce0*/  LEA R2, R8, UR6, 0x3 ;  /* 0x0000000608027c11 */ /* 0x000fe4000f8e18ff */
[----:B------:R-:W-:-:S03]  /*4cf0*/  SHF.L.U32 R5, R9, 0x1f, RZ ;  /* 0x0000001f09057819 */ /* 0x000fc600000006ff */
[----:B------:R-:W-:Y:S01]  /*4d00*/  VIADD R4, R2, 0x3e0 ;  /* 0x000003e002047836 */ /* 0x000fe20000000000 */
[----:B------:R-:W2:Y:S02]  /*4d10*/  SYNCS.PHASECHK.TRANS64.TRYWAIT P0, [R2+URZ+0x3d0], R5 ;  /* 0x0003d005020075a7 */ /* 0x000ea400080011ff */
[----:B--2---:R-:W-:Y:S05]  /*4d20*/  @!P0 BRA `(.L_x_97) ;  /* 0x0000006400988947 */ /* 0x004fea0003800000 */
.L_x_278:
[----:B------:R-:W-:Y:S01]  /*4d30*/  ULEA UR4, UR5, UR6, 0x3 ;  /* 0x0000000605047291 */ /* 0x000fe2000f8e18ff */
[----:B------:R-:W-:Y:S02]  /*4d40*/  PRMT R4, RZ, 0x654, R4 ;  /* 0x00000654ff047816 */ /* 0x000fe40000000004 */
[----:B--2---:R-:W-:Y:S01]  /*4d50*/  SHF.L.U32 R5, R12, 0x1f, RZ ;  /* 0x0000001f0c057819 */ /* 0x004fe200000006ff */
[----:B------:R-:W-:Y:S01]  /*4d60*/  UIADD3 UR7, UPT, UPT, UR4, 0x370, URZ ;  /* 0x0000037004077890 */ /* 0x000fe2000fffe0ff */
[----:B------:R2:W-:Y:S05]  /*4d70*/  SYNCS.ARRIVE.TRANS64.RED.A1T0 RZ, [R4+URZ], RZ ;  /* 0x000000ff04ff79a7 */ /* 0x0005ea00081004ff */
[----:B------:R-:W-:Y:S01]  /*4d80*/  IMAD.U32 R7, RZ, RZ, UR7 ;  /* 0x00000007ff077e24 */ /* 0x000fe2000f8e00ff */
[----:B------:R-:W3:Y:S04]  /*4d90*/  SYNCS.PHASECHK.TRANS64.TRYWAIT P0, [UR4+0x380], R5 ;  /* 0x00038005ff0075a7 */ /* 0x000ee80008001104 */
[----:B------:R-:W-:Y:S01]  /*4da0*/  PRMT R6, R0, 0x654, R7 ;  /* 0x0000065400067816 */ /* 0x000fe20000000007 */
[----:B--2---:R-:W-:Y:S01]  /*4db0*/  @!P2 IMAD.MOV.U32 R4, RZ, RZ, 0x10 ;  /* 0x00000010ff04a424 */ /* 0x004fe200078e00ff */
[----:B---3--:R-:W-:Y:S06]  /*4dc0*/  @!P0 BRA `(.L_x_98) ;  /* 0x0000006400848947 */ /* 0x008fec0003800000 */
.L_x_280:
[----:B------:R-:W-:Y:S01]  /*4dd0*/  ULEA UR8, UR5, UR6, 0x4 ;  /* 0x0000000605087291 */ /* 0x000fe2000f8e20ff */
[----:B------:R-:W-:Y:S01]  /*4de0*/  SEL R3, R6, R3, !P2 ;  /* 0x0000000306037207 */ /* 0x000fe20005000000 */
[----:B------:R-:W-:Y:S01]  /*4df0*/  UIADD3 UR9, UPT, UPT, UR4, 0x370, URZ ;  /* 0x0000037004097890 */ /* 0x000fe2000fffe0ff */
[----:B--2---:R-:W-:Y:S01]  /*4e00*/  LEA R2, R11, UR6, 0x3 ;  /* 0x000000060b027c11 */ /* 0x004fe2000f8e18ff */
[----:B------:R-:W-:Y:S01]  /*4e10*/  UIADD3 UR8, UPT, UPT, UR8, 0x400, URZ ;  /* 0x0000040008087890 */ /* 0x000fe2000fffe0ff */
[----:B------:R-:W-:Y:S01]  /*4e20*/  SHF.L.U32 R5, R10, 0x1f, RZ ;  /* 0x0000001f0a057819 */ /* 0x000fe200000006ff */
[----:B------:R2:W-:Y:S01]  /*4e30*/  @!P2 SYNCS.ARRIVE.TRANS64.RED RZ, [R3+URZ], R4 ;  /* 0x0000000403ffa9a7 */ /* 0x0005e200080004ff */
[----:B------:R-:W-:Y:S01]  /*4e40*/  UIADD3 UR4, UPT, UPT, UR5, 0x1, URZ ;  /* 0x0000000105047890 */ /* 0x000fe2000fffe0ff */
[----:B------:R-:W-:-:S03]  /*4e50*/  VIADD R8, R8, 0x1 ;  /* 0x0000000108087836 */ /* 0x000fc60000000000 */
[----:B------:R-:W-:Y:S02]  /*4e60*/  UISETP.NE.AND UP0, UPT, UR4, 0x2, UPT ;  /* 0x000000020400788c */ /* 0x000fe4000bf05270 */
[----:B------:R-:W-:Y:S06]  /*4e70*/  UGETNEXTWORKID.BROADCAST [UR8], [UR9] ;  /* 0x00000000080073ca */ /* 0x000fec0008000100 */
[----:B------:R-:W-:Y:S01]  /*4e80*/  USEL UR7, URZ, 0x1, UP0 ;  /* 0x00000001ff077887 */ /* 0x000fe20008000000 */
[----:B------:R-:W-:Y:S01]  /*4e90*/  ISETP.NE.AND P0, PT, R8, 0x2, PT ;  /* 0x000000020800780c */ /* 0x000fe20003f05270 */
[----:B------:R-:W-:Y:S01]  /*4ea0*/  USEL UR5, UR4, URZ, UP0 ;  /* 0x000000ff04057287 */ /* 0x000fe20008000000 */
[----:B------:R-:W3:Y:S03]  /*4eb0*/  SYNCS.PHASECHK.TRANS64.TRYWAIT P1, [R2+URZ+0x370], R5 ;  /* 0x00037005020075a7 */ /* 0x000ee600080211ff */
[----:B------:R-:W-:Y:S01]  /*4ec0*/  LOP3.LUT R12, R12, UR7, RZ, 0x3c, !PT ;  /* 0x000000070c0c7c12 */ /* 0x000fe2000f8e3cff */
[----:B--23--:R-:W-:Y:S07]  /*4ed0*/  @!P1 BRA `(.L_x_99) ;  /* 0x0000006400589947 */ /* 0x00cfee0003800000 */
.L_x_281:
[C---:B------:R-:W-:Y:S01]  /*4ee0*/  LEA R4, R11.reuse, UR6, 0x4 ;  /* 0x000000060b047c11 */ /* 0x040fe2000f8e20ff */
[----:B--2---:R-:W-:Y:S01]  /*4ef0*/  VIADD R2, R2, 0x380 ;  /* 0x0000038002027836 */ /* 0x004fe20000000000 */
[----:B------:R-:W-:Y:S01]  /*4f00*/  SEL R8, R8, RZ, P0 ;  /* 0x000000ff08087207 */ /* 0x000fe20000000000 */
[----:B------:R-:W-:-:S03]  /*4f10*/  VIADD R11, R11, 0x1 ;  /* 0x000000010b0b7836 */ /* 0x000fc60000000000 */
[----:B------:R-:W2:Y:S01]  /*4f20*/  LDS.128 R4, [R4+0x400] ;  /* 0x0004000004047984 */ /* 0x000ea20000000c00 */
[----:B------:R-:W-:Y:S02]  /*4f30*/  PRMT R2, RZ, 0x654, R2 ;  /* 0x00000654ff027816 */ /* 0x000fe40000000002 */
[C---:B------:R-:W-:Y:S01]  /*4f40*/  ISETP.NE.AND P1, PT, R11.reuse, 0x2, PT ;  /* 0x000000020b00780c */ /* 0x040fe20003f25270 */
[----:B------:R-:W-:Y:S01]  /*4f50*/  @!PT LDS RZ, [RZ] ;  /* 0x00000000fffff984 */ /* 0x000fe20000000800 */
[----:B------:R-:W-:Y:S01]  /*4f60*/  @!PT LDS RZ, [RZ] ;  /* 0x00000000fffff984 */ /* 0x000fe20000000800 */
[----:B------:R-:W-:Y:S01]  /*4f70*/  @!PT LDS RZ, [RZ] ;  /* 0x00000000fffff984 */ /* 0x000fe20000000800 */
[----:B------:R-:W-:Y:S01]  /*4f80*/  @!PT LDS RZ, [RZ] ;  /* 0x00000000fffff984 */ /* 0x000fe20000000800 */
[----:B------:R3:W-:Y:S06]  /*4f90*/  MEMBAR.ALL.CTA ;  /* 0x0000000000007992 */ /* 0x0007ec0000008000 */
[----:B---3--:R-:W3:Y:S01]  /*4fa0*/  FENCE.VIEW.ASYNC.S ;  /* 0x00000000000073c6 */ /* 0x008ee20000000000 */
[----:B------:R-:W-:Y:S01]  /*4fb0*/  SEL R11, R11, RZ, P1 ;  /* 0x000000ff0b0b7207 */ /* 0x000fe20000800000 */
[----:B---3--:R3:W-:Y:S01]  /*4fc0*/  SYNCS.ARRIVE.TRANS64.RED.A1T0 RZ, [R2+URZ], RZ ;  /* 0x000000ff02ff79a7 */ /* 0x0087e200081004ff */
[----:B--2---:R-:W-:-:S02]  /*4fd0*/  LOP3.LUT P3, RZ, R6, 0x1, RZ, 0xc0, !PT ;  /* 0x0000000106ff7812 */ /* 0x004fc4000786c0ff */
[----:B------:R-:W-:-:S04]  /*4fe0*/  SEL R5, RZ, 0x1, P1 ;  /* 0x00000001ff057807 */ /* 0x000fc80000800000 */
[----:B------:R-:W-:Y:S02]  /*4ff0*/  LOP3.LUT R10, R10, R5, RZ, 0x3c, !PT ;  /* 0x000000050a0a7212 */ /* 0x000fe400078e3cff */
[----:B---3--:R-:W-:-:S04]  /*5000*/  SEL R2, RZ, 0x1, P0 ;  /* 0x00000001ff027807 */ /* 0x008fc80000000000 */
[----:B------:R-:W-:Y:S01]  /*5010*/  LOP3.LUT R9, R9, R2, RZ, 0x3c, !PT ;  /* 0x0000000209097212 */ /* 0x000fe200078e3cff */
[----:B------:R-:W-:Y:S06]  /*5020*/  @P3 BRA `(.L_x_100) ;  /* 0xfffffffc002c3947 */ /* 0x000fec000383ffff */
[----:B------:R-:W-:Y:S01]  /*5030*/  ULEA UR4, UR5, UR6, 0x3 ;  /* 0x0000000605047291 */ /* 0x000fe2000f8e18ff */
[----:B------:R-:W-:-:S08]  /*5040*/  SHF.L.U32 R3, R12, 0x1f, RZ ;  /* 0x0000001f0c037819 */ /* 0x000fd000000006ff */
[----:B------:R-:W2:Y:S02]  /*5050*/  SYNCS.PHASECHK.TRANS64 P0, [UR4+0x380], R3 ;  /* 0x00038003ff0075a7 */ /* 0x000ea40008001004 */
[----:B--2---:R-:W-:Y:S05]  /*5060*/  @P0 BRA `(.L_x_101) ;  /* 0x0000000000080947 */ /* 0x004fea0003800000 */
[----:B------:R-:W2:Y:S02]  /*5070*/  SYNCS.PHASECHK.TRANS64.TRYWAIT P0, [UR4+0x380], R3 ;  /* 0x00038003ff0075a7 */ /* 0x000ea40008001104 */
[----:B--2---:R-:W-:Y:S05]  /*5080*/  @!P0 BRA `(.L_x_102) ;  /* 0x0000006400008947 */ /* 0x004fea0003800000 */
.L_x_101:
[----:B------:R-:W-:-:S04]  /*5090*/  UIADD3 UR7, UPT, UPT, UR5, 0x1, URZ ;  /* 0x0000000105077890 */ /* 0x000fc8000fffe0ff */
[----:B------:R-:W-:-:S04]  /*50a0*/  UISETP.NE.AND UP0, UPT, UR7, 0x2, UPT ;  /* 0x000000020700788c */ /* 0x000fc8000bf05270 */
[----:B------:R-:W-:Y:S02]  /*50b0*/  USEL UR8, URZ, 0x1, UP0 ;  /* 0x00000001ff087887 */ /* 0x000fe40008000000 */
[----:B------:R-:W-:-:S04]  /*50c0*/  USEL UR7, UR7, URZ, UP0 ;  /* 0x000000ff07077287 */ /* 0x000fc80008000000 */
[----:B------:R-:W-:Y:S01]  /*50d0*/  ULEA UR7, UR7, UR6, 0x3 ;  /* 0x0000000607077291 */ /* 0x000fe2000f8e18ff */
[----:B--2---:R-:W-:-:S04]  /*50e0*/  LOP3.LUT R3, R12, UR8, RZ, 0x3c, !PT ;  /* 0x000000080c037c12 */ /* 0x004fc8000f8e3cff */
[----:B------:R-:W-:-:S04]  /*50f0*/  SHF.L.U32 R0, R3, 0x1f, RZ ;  /* 0x0000001f03007819 */ /* 0x000fc800000006ff */
[----:B------:R-:W2:Y:S02]  /*5100*/  SYNCS.PHASECHK.TRANS64 P0, [UR7+0x380], R0 ;  /* 0x00038000ff0075a7 */ /* 0x000ea40008001007 */
[----:B-12---:R-:W-:Y:S05]  /*5110*/  @P0 EXIT ;  /* 0x000000000000094d */ /* 0x006fea0003800000 */
[----:B------:R-:W-:Y:S02]  /*5120*/  SHF.L.U32 R3, R3, 0x1f, RZ ;  /* 0x0000001f03037819 */ /* 0x000fe400000006ff */
[----:B------:R-:W-:-:S07]  /*5130*/  MOV R0, UR7 ;  /* 0x0000000700007c02 */ /* 0x000fce0008000f00 */
.L_x_103:
[----:B-1----:R1:W2:Y:S02]  /*5140*/  SYNCS.PHASECHK.TRANS64.TRYWAIT P0, [R0+URZ+0x380], R3 ;  /* 0x00038003000075a7 */ /* 0x0022a400080011ff */
[----:B--2---:R-:W-:Y:S05]  /*5150*/  @!P0 NANOSLEEP.SYNCS 0x989680 ;  /* 0x009896800000895d */ /* 0x004fea0003900000 */
[----:B------:R-:W2:Y:S02]  /*5160*/  @!P0 SYNCS.PHASECHK.TRANS64 P0, [R0+URZ+0x380], R3 ;  /* 0x00038003000085a7 */ /* 0x000ea400080010ff */
[----:B--2---:R-:W-:Y:S05]  /*5170*/  @P0 EXIT ;  /* 0x000000000000094d */ /* 0x004fea0003800000 */
[----:B------:R-:W-:Y:S05]  /*5180*/  BRA `(.L_x_103) ;  /* 0xfffffffc00ec7947 */ /* 0x000fea000383ffff */
.L_x_96:
[----:B------:R-:W-:Y:S05]  /*5190*/  BRA.U UP5, `(.L_x_104) ;  /* 0x0000001105847547 */ /* 0x000fea000b800000 */
[----:B------:R-:W-:Y:S01]  /*51a0*/  UMOV UR4, 0x40 ;  /* 0x0000004000047882 */ /* 0x000fe20000000000 */
[----:B------:R-:W-:Y:S01]  /*51b0*/  NOP ;  /* 0x0000000000007918 */ /* 0x000fe20000000000 */
[----:B------:R-:W-:Y:S01]  /*51c0*/  ULEA UR5, UR46, UR4, 0x18 ;  /* 0x000000042e057291 */ /* 0x000fe2000f8ec0ff */
[----:B------:R-:W-:Y:S02]  /*51d0*/  UMOV UR6, 0x400 ;  /* 0x0000040000067882 */ /* 0x000fe40000000000 */
[----:B------:R-:W-:-:S06]  /*51e0*/  ULEA UR6, UR46, UR6, 0x18 ;  /* 0x000000062e067291 */ /* 0x000fcc000f8ec0ff */
[----:B------:R-:W2:Y:S02]  /*51f0*/  LDS.U8 R0, [UR5+0x1c] ;  /* 0x00001c05ff007984 */ /* 0x000ea40008000000 */
[----:B--2---:R-:W-:-:S13]  /*5200*/  ISETP.NE.AND P0, PT, R0, RZ, PT ;  /* 0x000000ff0000720c */ /* 0x004fda0003f05270 */
[----:B------:R-:W-:Y:S05]  /*5210*/  @P0 BRA `(.L_x_105) ;  /* 0x0000000400080947 */ /* 0x000fea0003800000 */
[----:B------:R-:W-:Y:S02]  /*5220*/  UISETP.NE.U32.AND UP1, UPT, UR28, 0x1, UPT ;  /* 0x000000011c00788c */ /* 0x000fe4000bf25070 */
[----:B------:R-:W-:-:S07]  /*5230*/  UIADD3 UR7, UPT, UPT, UR5, 0x8, URZ ;  /* 0x0000000805077890 */ /* 0x000fce000fffe0ff */
[----:B------:R-:W-:Y:S05]  /*5240*/  BRA.U !UP1, `(.L_x_106) ;  /* 0x00000001099c7547 */ /* 0x000fea000b800000 */
[----:B------:R-:W-:Y:S01]  /*5250*/  ELECT P0, URZ, PT ;  /* 0x0000000000ff782f */ /* 0x000fe20003800000 */
[----:B------:R-:W-:-:S12]  /*5260*/  BSSY B0, `(.L_x_106) ;  /* 0x0000025000007945 */ /* 0x000fd80003800000 */
[----:B------:R-:W-:Y:S05]  /*5270*/  @!P0 BRA `(.L_x_107) ;  /* 0x00000000008c8947 */ /* 0x000fea0003800000 */
[----:B------:R-:W-:-:S05]  /*5280*/  UMOV UR4, 0x10 ;  /* 0x0000001000047882 */ /* 0x000fca0000000000 */
[----:B------:R-:W-:Y:S04]  /*5290*/  DEPBAR.LE SB2, 0x36 ;  /* 0x0000ad800000791a */ /* 0x000fe80000000000 */
[----:B------:R-:W2:Y:S02]  /*52a0*/  UTCATOMSWS.2CTA.FIND_AND_SET.ALIGN UP0, UR4, UR4 ;  /* 0x00000004000475e3 */ /* 0x000ea40008200800 */
[----:B--2---:R-:W-:Y:S01]  /*52b0*/  MOV R11, UR4 ;  /* 0x00000004000b7c02 */ /* 0x004fe20008000f00 */
[----:B------:R-:W-:Y:S06]  /*52c0*/  BRA.U UP0, `(.L_x_108) ;  /* 0x0000000100187547 */ /* 0x000fec000b800000 */
.L_x_109:
[----:B------:R-:W-:Y:S05]  /*52d0*/  NANOSLEEP 0x64 ;  /* 0x000000640000795d */ /* 0x000fea0003800000 */
[----:B------:R-:W-:-:S05]  /*52e0*/  UMOV UR4, 0x10 ;  /* 0x0000001000047882 */ /* 0x000fca0000000000 */
[----:B------:R-:W-:Y:S04]  /*52f0*/  DEPBAR.LE SB2, 0x36 ;  /* 0x0000ad800000791a */ /* 0x000fe80000000000 */
[----:B------:R-:W2:Y:S02]  /*5300*/  UTCATOMSWS.2CTA.FIND_AND_SET.ALIGN UP0, UR4, UR4 ;  /* 0x00000004000475e3 */ /* 0x000ea40008200800 */
[----:B--2---:R-:W-:Y:S01]  /*5310*/  MOV R11, UR4 ;  /* 0x00000004000b7c02 */ /* 0x004fe20008000f00 */
[----:B------:R-:W-:Y:S05]  /*5320*/  BRA.U !UP0, `(.L_x_109) ;  /* 0xfffffffd08e87547 */ /* 0x000fea000b83ffff */
.L_x_108:
[----:B------:R-:W2:Y:S01]  /*5330*/  LDS R7, [UR5+0x10] ;  /* 0x00001005ff077984 */ /* 0x000ea20008000800 */
[----:B------:R-:W-:Y:S01]  /*5340*/  IMAD.U32 R5, RZ, RZ, UR6 ;  /* 0x00000006ff057e24 */ /* 0x000fe2000f8e00ff */
[----:B------:R-:W-:-:S03]  /*5350*/  MOV R4, UR29 ;  /* 0x0000001d00047c02 */ /* 0x000fc60008000f00 */
[----:B------:R-:W-:Y:S01]  /*5360*/  VIADD R5, R5, 0x420 ;  /* 0x0000042005057836 */ /* 0x000fe20000000000 */
[----:B--2---:R-:W-:-:S04]  /*5370*/  SHF.L.U32 R7, R7, 0x1f, RZ ;  /* 0x0000001f07077819 */ /* 0x004fc800000006ff */
[----:B------:R-:W2:Y:S02]  /*5380*/  SYNCS.PHASECHK.TRANS64.TRYWAIT P0, [UR5+0x8], R7 ;  /* 0x00000807ff0075a7 */ /* 0x000ea40008001105 */
[----:B--2---:R-:W-:Y:S05]  /*5390*/  @P0 BRA `(.L_x_110) ;  /* 0x0000000000080947 */ /* 0x004fea0003800000 */
[----:B------:R-:W2:Y:S02]  /*53a0*/  SYNCS.PHASECHK.TRANS64.TRYWAIT P0, [UR5+0x8], R7 ;  /* 0x00000807ff0075a7 */ /* 0x000ea40008001105 */
[----:B--2---:R-:W-:Y:S05]  /*53b0*/  @!P0 BRA `(.L_x_111) ;  /* 0x00000060004c8947 */ /* 0x004fea0003800000 */
.L_x_110:
[----:B--2---:R-:W-:Y:S01]  /*53c0*/  HFMA2 R0, -RZ, RZ, 0, 5.9604644775390625e-08 ;  /* 0x00000001ff007431 */ /* 0x004fe200000001ff */
[----:B------:R-:W-:Y:S01]  /*53d0*/  UPRMT UR4, UR29, 0x654, UR7 ;  /* 0x000006541d047896 */ /* 0x000fe20008000007 */
[----:B------:R-:W-:Y:S01]  /*53e0*/  IMAD.MOV.U32 R8, RZ, RZ, 0xffff ;  /* 0x0000ffffff087424 */ /* 0x000fe200078e00ff */
[----:B------:R-:W-:Y:S01]  /*53f0*/  PRMT R4, R4, 0x654, R5 ;  /* 0x0000065404047816 */ /* 0x000fe20000000005 */
[----:B------:R-:W-:Y:S02]  /*5400*/  IMAD.MOV.U32 R6, RZ, RZ, 0x4 ;  /* 0x00000004ff067424 */ /* 0x000fe400078e00ff */
[----:B------:R-:W-:Y:S01]  /*5410*/  IMAD.SHL.U32 R9, R11, 0x20, RZ ;  /* 0x000000200b097824 */ /* 0x000fe200078e00ff */
[----:B------:R-:W-:Y:S02]  /*5420*/  MOV R5, UR4 ;  /* 0x0000000400057c02 */ /* 0x000fe40008000f00 */
[-C--:B------:R-:W-:Y:S01]  /*5430*/  SHF.L.U32 R8, R8, R11.reuse, RZ ;  /* 0x0000000b08087219 */ /* 0x080fe200000006ff */
[----:B------:R2:W-:Y:S01]  /*5440*/  SYNCS.ARRIVE.TRANS64.RED RZ, [UR4], R6 ;  /* 0x00000006ffff79a7 */ /* 0x0005e20008000404 */
[----:B------:R-:W-:Y:S01]  /*5450*/  SHF.L.U32 R7, R0, R11, RZ ;  /* 0x0000000b00077219 */ /* 0x000fe200000006ff */
[----:B------:R2:W-:Y:S04]  /*5460*/  STS [UR6+0x420], R9 ;  /* 0x00042009ff007988 */ /* 0x0005e80008000806 */
[----:B------:R2:W-:Y:S04]  /*5470*/  STAS [R4.64], R11 ;  /* 0x0000000b04007dbd */ /* 0x0005e8000c0008ff */
[----:B------:R2:W-:Y:S04]  /*5480*/  ATOMS.OR RZ, [UR5+0x14], R8 ;  /* 0x00001408ffff798c */ /* 0x0005e8000b000005 */
[----:B------:R2:W-:Y:S04]  /*5490*/  ATOMS.OR RZ, [UR5+0x18], R7 ;  /* 0x00001807ffff798c */ /* 0x0005e8000b000005 */
[----:B------:R2:W-:Y:S02]  /*54a0*/  ATOMS.XOR RZ, [UR5+0x10], R0 ;  /* 0x00001000ffff798c */ /* 0x0005e4000b800005 */
.L_x_107:
[----:B-1----:R-:W-:Y:S05]  /*54b0*/  BSYNC B0 ;  /* 0x0000000000007941 */ /* 0x002fea0003800000 */
.L_x_106:
[----:B------:R-:W-:Y:S05]  /*54c0*/  BRA.U UP1, `(.L_x_112) ;  /* 0x00000001016c7547 */ /* 0x000fea000b800000 */
[----:B------:R-:W-:-:S03]  /*54d0*/  UMOV UR4, 0xffffffff ;  /* 0xffffffff00047882 */ /* 0x000fc60000000000 */
[----:B------:R-:W-:Y:S05]  /*54e0*/  BRA.DIV UR4, `(.L_x_113) ;  /* 0x0000006204187947 */ /* 0x000fea000b800000 */
[----:B------:R-:W-:-:S13]  /*54f0*/  ELECT P6, URZ, PT ;  /* 0x0000000000ff782f */ /* 0x000fda00038c0000 */
.L_x_285:
[----:B------:R-:W-:Y:S05]  /*5500*/  @!P6 BRA `(.L_x_112) ;  /* 0x00000000005ce947 */ /* 0x000fea0003800000 */
[----:B--2---:R-:W2:Y:S02]  /*5510*/  LDS R5, [UR5+0x10] ;  /* 0x00001005ff057984 */ /* 0x004ea40008000800 */
[----:B--2---:R-:W-:-:S04]  /*5520*/  SHF.L.U32 R5, R5, 0x1f, RZ ;  /* 0x0000001f05057819 */ /* 0x004fc800000006ff */
[----:B------:R-:W2:Y:S02]  /*5530*/  SYNCS.PHASECHK.TRANS64.TRYWAIT P0, [UR5+0x8], R5 ;  /* 0x00000805ff0075a7 */ /* 0x000ea40008001105 */
[----:B--2---:R-:W-:Y:S05]  /*5540*/  @P0 BRA `(.L_x_114) ;  /* 0x0000000000080947 */ /* 0x004fea0003800000 */
[----:B------:R-:W2:Y:S02]  /*5550*/  SYNCS.PHASECHK.TRANS64.TRYWAIT P0, [UR5+0x8], R5 ;  /* 0x00000805ff0075a7 */ /* 0x000ea40008001105 */
[----:B--2---:R-:W-:Y:S05]  /*5560*/  @!P0 BRA `(.L_x_115) ;  /* 0x0000006000188947 */ /* 0x004fea0003800000 */
.L_x_114:
[----:B------:R-:W3:Y:S01]  /*5570*/  LDS R7, [UR6+0x420] ;  /* 0x00042006ff077984 */ /* 0x000ee20008000800 */
[----:B--2---:R-:W-:Y:S02]  /*5580*/  HFMA2 R0, -RZ, RZ, 0, 5.9604644775390625e-08 ;  /* 0x00000001ff007431 */ /* 0x004fe400000001ff */
[----:B------:R-:W-:Y:S01]  /*5590*/  IMAD.MOV.U32 R4, RZ, RZ, 0xffff ;  /* 0x0000ffffff047424 */ /* 0x000fe200078e00ff */
[----:B------:R-:W-:Y:S01]  /*55a0*/  UPRMT UR4, UR29, 0x654, UR7 ;  /* 0x000006541d047896 */ /* 0x000fe20008000007 */
[----:B---3--:R-:W-:-:S03]  /*55b0*/  IMAD.SHL.U32 R5, R7, 0x20, RZ ;  /* 0x0000002007057824 */ /* 0x008fc600078e00ff */
[-C--:B------:R-:W-:Y:S02]  /*55c0*/  SHF.L.U32 R4, R4, R7.reuse, RZ ;  /* 0x0000000704047219 */ /* 0x080fe400000006ff */
[----:B------:R-:W-:Y:S01]  /*55d0*/  SHF.L.U32 R7, R0, R7, RZ ;  /* 0x0000000700077219 */ /* 0x000fe200000006ff */
[----:B------:R3:W-:Y:S04]  /*55e0*/  STS [UR6+0x420], R5 ;  /* 0x00042005ff007988 */ /* 0x0007e80008000806 */
[----:B------:R3:W-:Y:S04]  /*55f0*/  ATOMS.OR RZ, [UR5+0x14], R4 ;  /* 0x00001404ffff798c */ /* 0x0007e8000b000005 */
[----:B------:R3:W-:Y:S01]  /*5600*/  ATOMS.OR RZ, [UR5+0x18], R7 ;  /* 0x00001807ffff798c */ /* 0x0007e2000b000005 */
[----:B------:R-:W-:Y:S03]  /*5610*/  SYNCS.ARRIVE.TRANS64.RED.A1T0 RZ, [UR4], RZ ;  /* 0x000000ffffff79a7 */ /* 0x000fe60008100404 */
[----:B------:R3:W-:Y:S01]  /*5620*/  ATOMS.XOR RZ, [UR5+0x10], R0 ;  /* 0x00001000ffff798c */ /* 0x0007e2000b800005 */
[----:B------:R-:W-:Y:S05]  /*5630*/  BRA `(.L_x_112) ;  /* 0x0000000000107947 */ /* 0x000fea0003800000 */
.L_x_105:
[----:B------:R-:W-:Y:S02]  /*5640*/  MOV R0, 0xffffffff ;  /* 0xffffffff00007802 */ /* 0x000fe40000000f00 */
[----:B------:R-:W-:-:S03]  /*5650*/  MOV R4, 0x5680 ;  /* 0x0000568000047802 */ /* 0x000fc60000000f00 */
[----:B------:R2:W-:Y:S04]  /*5660*/  STS [UR6+0x420], R0 ;  /* 0x00042000ff007988 */ /* 0x0005e80008000806 */
[----:B-12--5:R-:W-:Y:S05]  /*5670*/  CALL.REL.NOINC `($__internal_1_$__cuda_sm10x_tcgen05_guardrail_trap_phase_invalid_during_alloc) ;  /* 0x0000006400607944 */ /* 0x026fea0003c00000 */
.L_x_112:
[----:B------:R-:W-:Y:S05]  /*5680*/  WARPSYNC.ALL ;  /* 0x0000000000007948 */ /* 0x000fea0003800000 */
[----:B------:R-:W4:Y:S01]  /*5690*/  S2UR UR4, SR_CgaCtaId ;  /* 0x00000000000479c3 */ /* 0x000f220000008800 */
[----:B------:R-:W-:Y:S01]  /*56a0*/  UMOV UR13, 0x400 ;  /* 0x00000400000d7882 */ /* 0x000fe20000000000 */
[----:B------:R-:W-:-:S06]  /*56b0*/  NOP ;  /* 0x0000000000007918 */ /* 0x000fcc0000000000 */
[----:B------:R-:W-:Y:S06]  /*56c0*/  BAR.ARV 0x6, 0xa0 ;  /* 0x0182800000007b1d */ /* 0x000fec0000002000 */
[----:B------:R-:W1:Y:S01]  /*56d0*/  LDCU UR6, c[0x0][0x38c] ;  /* 0x00007180ff0677ac */ /* 0x000e620008000800 */
[----:B------:R-:W-:Y:S01]  /*56e0*/  LOP3.LUT R3, R3, 0xffff, RZ, 0xc0, !PT ;  /* 0x0000ffff03037812 */ /* 0x000fe200078ec0ff */
[----:B--2---:R-:W-:Y:S01]  /*56f0*/  IMAD.MOV.U32 R9, RZ, RZ, 0x1 ;  /* 0x00000001ff097424 */ /* 0x004fe200078e00ff */
[----:B------:R-:W-:Y:S01]  /*5700*/  LOP3.LUT R2, R2, 0xffff, RZ, 0xc0, !PT ;  /* 0x0000ffff02027812 */ /* 0x000fe200078ec0ff */
[----:B------:R-:W-:Y:S01]  /*5710*/  IMAD.MOV.U32 R8, RZ, RZ, RZ ;  /* 0x000000ffff087224 */ /* 0x000fe200078e00ff */
[----:B------:R-:W-:Y:S01]  /*5720*/  R2UR UR16, R3 ;  /* 0x00000000031072ca */ /* 0x000fe200000e0000 */
[----:B------:R-:W-:Y:S01]  /*5730*/  UMOV UR20, URZ ;  /* 0x000000ff00147c82 */ /* 0x000fe20008000000 */
[----:B------:R-:W-:-:S02]  /*5740*/  R2UR UR24, R2 ;  /* 0x00000000021872ca */ /* 0x000fc400000e0000 */
[----:B------:R-:W-:Y:S01]  /*5750*/  CS2R R2, SRZ ;  /* 0x0000000000027805 */ /* 0x000fe2000001ff00 */
[----:B------:R-:W-:Y:S01]  /*5760*/  UMOV UR10, URZ ;  /* 0x000000ff000a7c82 */ /* 0x000fe20008000000 */
[----:B----4-:R-:W-:Y:S02]  /*5770*/  ULEA UR13, UR4, UR13, 0x18 ;  /* 0x0000000d040d7291 */ /* 0x010fe4000f8ec0ff */
[----:B------:R-:W-:Y:S02]  /*5780*/  UISETP.NE.AND UP3, UPT, UR28, URZ, UPT ;  /* 0x000000ff1c00728c */ /* 0x000fe4000bf65270 */
[----:B------:R-:W-:Y:S02]  /*5790*/  UIADD3 UR5, UPT, UPT, UR13, 0x4600, URZ ;  /* 0x000046000d057890 */ /* 0x000fe4000fffe0ff */
[----:B------:R-:W-:Y:S02]  /*57a0*/  UIADD3 UR4, UPT, UPT, UR13, 0x1e600, URZ ;  /* 0x0001e6000d047890 */ /* 0x000fe4000fffe0ff */
[----:B-1----:R-:W-:Y:S01]  /*57b0*/  UIADD3 UR6, UPT, UPT, UR6, 0x1f, URZ ;  /* 0x0000001f06067890 */ /* 0x002fe2000fffe0ff */
[----:B---3--:R-:W1:Y:S01]  /*57c0*/  LDS R0, [UR13+0x420] ;  /* 0x0004200dff007984 */ /* 0x008e620008000800 */
[----:B------:R-:W-:-:S02]  /*57d0*/  USHF.R.U32.HI UR5, URZ, 0x4, UR5 ;  /* 0x00000004ff057899 */ /* 0x000fc40008011605 */
[----:B------:R-:W-:Y:S02]  /*57e0*/  USHF.R.S32.HI UR21, URZ, 0x1f, UR6 ;  /* 0x0000001fff157899 */ /* 0x000fe40008011406 */
[----:B------:R-:W-:Y:S02]  /*57f0*/  USHF.R.U32.HI UR4, URZ, 0x4, UR4 ;  /* 0x00000004ff047899 */ /* 0x000fe40008011604 */
[----:B------:R-:W-:Y:S02]  /*5800*/  ULEA.HI UR21, UR21, UR6, URZ, 0x5 ;  /* 0x0000000615157291 */ /* 0x000fe4000f8f28ff */
[----:B------:R-:W-:Y:S02]  /*5810*/  ULOP3.LUT UR5, UR5, 0x3fff, URZ, 0xc0, !UPT ;  /* 0x00003fff05057892 */ /* 0x000fe4000f8ec0ff */
[----:B------:R-:W-:Y:S02]  /*5820*/  USHF.R.S32.HI UR21, URZ, 0x5, UR21 ;  /* 0x00000005ff157899 */ /* 0x000fe40008011415 */
[----:B------:R-:W-:-:S02]  /*5830*/  ULOP3.LUT UR18, UR4, 0x3fff, URZ, 0xc0, !UPT ;  /* 0x00003fff04127892 */ /* 0x000fc4000f8ec0ff */
[----:B------:R-:W-:Y:S02]  /*5840*/  UISETP.LT.AND UP0, UPT, UR21, 0x1, UPT ;  /* 0x000000011500788c */ /* 0x000fe4000bf01270 */
[----:B------:R-:W-:Y:S02]  /*5850*/  ULOP3.LUT UR17, UR5, 0x10000, URZ, 0xfc, !UPT ;  /* 0x0001000005117892 */ /* 0x000fe4000f8efcff */
[----:B------:R-:W-:Y:S02]  /*5860*/  ULOP3.LUT UR18, UR18, 0x10000, URZ, 0xfc, !UPT ;  /* 0x0001000012127892 */ /* 0x000fe4000f8efcff */
[----:B------:R-:W-:Y:S01]  /*5870*/  USEL UR25, UR21, 0x1, !UP0 ;  /* 0x0000000115197887 */ /* 0x000fe2000c000000 */
[----:B------:R-:W-:Y:S01]  /*5880*/  UMOV UR11, URZ ;  /* 0x000000ff000b7c82 */ /* 0x000fe20008000000 */
[----:B------:R-:W-:Y:S01]  /*5890*/  UMOV UR22, 0x0 ;  /* 0x0000000000167882 */ /* 0x000fe20000000000 */
[----:B------:R-:W-:Y:S01]  /*58a0*/  UMOV UR23, 0x8200490 ;  /* 0x0820049000177882 */ /* 0x000fe20000000000 */
[----:B-1----:R-:W-:-:S15]  /*58b0*/  R2UR UR26, R0 ;  /* 0x00000000001a72ca */ /* 0x002fde00000e0000 */
.L_x_123:
[C---:B------:R-:W-:Y:S02]  /*58c0*/  LEA R0, R8.reuse, UR13, 0x3 ;  /* 0x0000000d08007c11 */ /* 0x040fe4000f8e18ff */
[----:B------:R-:W-:Y:S02]  /*58d0*/  SHF.L.U32 R5, R3, 0x1f, RZ ;  /* 0x0000001f03057819 */ /* 0x000fe400000006ff */
[----:B------:R-:W-:Y:S02]  /*58e0*/  LEA R4, R8, UR13, 0x4 ;  /* 0x0000000d08047c11 */ /* 0x000fe4000f8e20ff */
[----:B------:R-:W1:Y:S02]  /*58f0*/  SYNCS.PHASECHK.TRANS64.TRYWAIT P0, [R0+URZ+0x370], R5 ;  /* 0x00037005000075a7 */ /* 0x000e6400080011ff */
[----:B-1-3--:R-:W-:Y:S05]  /*5900*/  @!P0 BRA `(.L_x_116) ;  /* 0x0000005c00488947 */ /* 0x00afea0003800000 */
.L_x_286:
[----:B-1----:R-:W1:Y:S01]  /*5910*/  LDS.128 R4, [R4+0x400] ;  /* 0x0004000004047984 */ /* 0x002e620000000c00 */
[----:B------:R-:W-:Y:S02]  /*5920*/  VIADD R0, R0, 0x380 ;  /* 0x0000038000007836 */ /* 0x000fe40000000000 */
[----:B------:R-:W-:Y:S01]  /*5930*/  VIADD R8, R8, 0x1 ;  /* 0x0000000108087836 */ /* 0x000fe20000000000 */
[----:B------:R-:W-:Y:S01]  /*5940*/  @!PT LDS RZ, [RZ] ;  /* 0x00000000fffff984 */ /* 0x000fe20000000800 */
[----:B------:R-:W-:Y:S01]  /*5950*/  @!PT LDS RZ, [RZ] ;  /* 0x00000000fffff984 */ /* 0x000fe20000000800 */
[----:B------:R-:W-:Y:S01]  /*5960*/  @!PT LDS RZ, [RZ] ;  /* 0x00000000fffff984 */ /* 0x000fe20000000800 */
[----:B------:R-:W-:Y:S01]  /*5970*/  @!PT LDS RZ, [RZ] ;  /* 0x00000000fffff984 */ /* 0x000fe20000000800 */
[----:B------:R2:W-:Y:S06]  /*5980*/  MEMBAR.ALL.CTA ;  /* 0x0000000000007992 */ /* 0x0005ec0000008000 */
[----:B--2---:R-:W2:Y:S01]  /*5990*/  FENCE.VIEW.ASYNC.S ;  /* 0x00000000000073c6 */ /* 0x004ea20000000000 */
[----:B------:R-:W-:-:S04]  /*59a0*/  PRMT R0, RZ, 0x654, R0 ;  /* 0x00000654ff007816 */ /* 0x000fc80000000000 */
[----:B--2---:R2:W-:Y:S01]  /*59b0*/  SYNCS.ARRIVE.TRANS64.RED.A1T0 RZ, [R0+URZ], RZ ;  /* 0x000000ff00ff79a7 */ /* 0x0045e200081004ff */
[----:B-1----:R-:W-:Y:S01]  /*59c0*/  LOP3.LUT P1, RZ, R6, 0x1, RZ, 0xc0, !PT ;  /* 0x0000000106ff7812 */ /* 0x002fe2000782c0ff */
[----:B--2---:R-:W-:-:S12]  /*59d0*/  BRA.U UP3, `(.L_x_117) ;  /* 0x0000000103cc7547 */ /* 0x004fd8000b800000 */
[----:B------:R-:W1:Y:S01]  /*59e0*/  LDCU UR4, c[0x0][0x38c] ;  /* 0x00007180ff0477ac */ /* 0x000e620008000800 */
[----:B------:R-:W-:Y:S02]  /*59f0*/  PLOP3.LUT P2, PT, PT, PT, PT, 0x80, 0x8 ;  /* 0x000000000008781c */ /* 0x000fe40003f4f070 */
[----:B------:R-:W-:Y:S01]  /*5a00*/  SHF.L.U32 R5, R9, 0x1f, RZ ;  /* 0x0000001f09057819 */ /* 0x000fe200000006ff */
[----:B------:R-:W-:Y:S02]  /*5a10*/  ULEA UR19, UR20, UR13, 0x3 ;  /* 0x0000000d14137291 */ /* 0x000fe4000f8e18ff */
[----:B-1----:R-:W-:-:S06]  /*5a20*/  UISETP.GE.AND UP0, UPT, UR4, 0x1, UPT ;  /* 0x000000010400788c */ /* 0x002fcc000bf06270 */
[----:B------:R-:W-:-:S05]  /*5a30*/  PLOP3.LUT P0, PT, PT, PT, UP0, 0x80, 0x8 ;  /* 0x000000000008781c */ /* 0x000fca0003f0f008 */
[----:B------:R-:W-:-:S08]  /*5a40*/  @UP0 ULEA UR4, UR10, UR13, 0x3 ;  /* 0x0000000d0a040291 */ /* 0x000fd0000f8e18ff */
[----:B------:R-:W-:-:S04]  /*5a50*/  @P0 SHF.L.U32 R0, R2, 0x1f, RZ ;  /* 0x0000001f02000819 */ /* 0x000fc800000006ff */
[----:B------:R1:W2:Y:S01]  /*5a60*/  @P0 SYNCS.PHASECHK.TRANS64.TRYWAIT P2, [UR4], R0 ;  /* 0x00000000ff0005a7 */ /* 0x0002a20008041104 */
[----:B------:R-:W3:Y:S02]  /*5a70*/  SYNCS.PHASECHK.TRANS64.TRYWAIT P0, [UR19+0x3b0], R5 ;  /* 0x0003b005ff0075a7 */ /* 0x000ee40008001113 */
[----:B-123--:R-:W-:Y:S05]  /*5a80*/  @!P0 BRA `(.L_x_118) ;  /* 0x0000005800fc8947 */ /* 0x00efea0003800000 */
.L_x_288:
[----:B------:R-:W-:Y:S01]  /*5a90*/  UMOV UR14, UR11 ;  /* 0x0000000b000e7c82 */ /* 0x000fe20008000000 */
[----:B------:R-:W-:Y:S05]  /*5aa0*/  BRA.U !UP0, `(.L_x_119) ;  /* 0x0000000108887547 */ /* 0x000fea000b800000 */
[----:B------:R-:W-:Y:S02]  /*5ab0*/  UIADD3 UR14, UPT, UPT, UR25, UR11, URZ ;  /* 0x0000000b190e7290 */ /* 0x000fe4000fffe0ff */
[----:B------:R-:W-:Y:S02]  /*5ac0*/  ULEA UR15, UR20, UR26, 0x6 ;  /* 0x0000001a140f7291 */ /* 0x000fe4000f8e30ff */
[----:B------:R-:W-:Y:S01]  /*5ad0*/  UPLOP3.LUT UP2, UPT, UPT, UPT, UPT, 0x40, 0x4 ;  /* 0x000000000004789c */ /* 0x000fe20003f4e870 */
[----:B------:R-:W-:Y:S01]  /*5ae0*/  UMOV UR12, UR21 ;  /* 0x00000015000c7c82 */ /* 0x000fe20008000000 */
[----:B------:R-:W-:-:S09]  /*5af0*/  UMOV UR5, UR10 ;  /* 0x0000000a00057c82 */ /* 0x000fd20008000000 */
.L_x_122:
[----:B--2---:R-:W-:Y:S01]  /*5b00*/  ULEA UR6, UR5, UR13, 0x3 ;  /* 0x0000000d05067291 */ /* 0x004fe2000f8e18ff */
[----:B---3--:R-:W-:Y:S11]  /*5b10*/  @P2 BRA `(.L_x_120) ;  /* 0x00000000000c2947 */ /* 0x008ff60003800000 */
[----:B-1----:R-:W-:Y:S04]  /*5b20*/  SHF.L.U32 R5, R2, 0x1f, RZ ;  /* 0x0000001f02057819 */ /* 0x002fe800000006ff */
[----:B------:R-:W1:Y:S02]  /*5b30*/  SYNCS.PHASECHK.TRANS64.TRYWAIT P0, [UR6], R5 ;  /* 0x00000005ff0075a7 */ /* 0x000e640008001106 */
[----:B-1----:R-:W-:Y:S05]  /*5b40*/  @!P0 BRA `(.L_x_121) ;  /* 0x0000005800e48947 */ /* 0x002fea0003800000 */
.L_x_120:
[----:B------:R-:W-:Y:S01]  /*5b50*/  UISETP.NE.AND UP0, UPT, UR12, 0x1, UPT ;  /* 0x000000010c00788c */ /* 0x000fe2000bf05270 */
[----:B------:R-:W-:Y:S01]  /*5b60*/  PLOP3.LUT P2, PT, PT, PT, PT, 0x80, 0x8 ;  /* 0x000000000008781c */ /* 0x000fe20003f4f070 */
[----:B------:R-:W-:Y:S02]  /*5b70*/  UIADD3 UR4, UPT, UPT, UR5, 0x1, URZ ;  /* 0x0000000105047890 */ /* 0x000fe4000fffe0ff */
[----:B------:R-:W-:Y:S02]  /*5b80*/  ULEA UR8, UR5, UR18, 0x7 ;  /* 0x0000001205087291 */ /* 0x000fe4000f8e38ff */
[----:B------:R-:W-:Y:S01]  /*5b90*/  UISETP.NE.AND UP1, UPT, UR4, 0x34, UPT ;  /* 0x000000340400788c */ /* 0x000fe2000bf25270 */
[----:B------:R-:W-:Y:S01]  /*5ba0*/  PLOP3.LUT P0, PT, PT, PT, UP0, 0x80, 0x8 ;  /* 0x000000000008781c */ /* 0x000fe20003f0f008 */
[----:B------:R-:W-:Y:S02]  /*5bb0*/  UIADD3 UR11, UPT, UPT, UR11, 0x1, URZ ;  /* 0x000000010b0b7890 */ /* 0x000fe4000fffe0ff */
[----:B------:R-:W-:Y:S02]  /*5bc0*/  USEL UR7, URZ, 0x1, UP1 ;  /* 0x00000001ff077887 */ /* 0x000fe40008800000 */
[----:B------:R-:W-:Y:S01]  /*5bd0*/  USEL UR10, UR4, URZ, UP1 ;  /* 0x000000ff040a7287 */ /* 0x000fe20008800000 */
[----:B------:R-:W-:Y:S01]  /*5be0*/  UMOV UR9, 0xc0004010 ;  /* 0xc000401000097882 */ /* 0x000fe20000000000 */
[----:B------:R-:W-:Y:S02]  /*5bf0*/  UIADD3 UR12, UPT, UPT, UR12, -0x1, URZ ;  /* 0xffffffff0c0c7890 */ /* 0x000fe4000fffe0ff */
[----:B------:R-:W-:Y:S01]  /*5c00*/  LOP3.LUT R2, R2, UR7, RZ, 0x3c, !PT ;  /* 0x0000000702027c12 */ /* 0x000fe2000f8e3cff */
[----:B------:R-:W-:Y:S01]  /*5c10*/  @UP0 ULEA UR4, UR10, UR13, 0x3 ;  /* 0x0000000d0a040291 */ /* 0x000fe2000f8e18ff */
[----:B------:R-:W-:Y:S02]  /*5c20*/  UMOV UR7, 0xc0004010 ;  /* 0xc000401000077882 */ /* 0x000fe40000000000 */
[----:B-1----:R-:W-:Y:S01]  /*5c30*/  @P0 SHF.L.U32 R0, R2, 0x1f, RZ ;  /* 0x0000001f02000819 */ /* 0x002fe200000006ff */
[----:B------:R-:W-:Y:S05]  /*5c40*/  UISETP.NE.AND UP0, UPT, UR11, UR14, UPT ;  /* 0x0000000e0b00728c */ /* 0x000fea000bf05270 */
[----:B------:R2:W3:Y:S01]  /*5c50*/  @P0 SYNCS.PHASECHK.TRANS64.TRYWAIT P2, [UR4], R0 ;  /* 0x00000000ff0005a7 */ /* 0x0004e20008041104 */
[----:B------:R-:W-:Y:S02]  /*5c60*/  UIADD3 UR4, UPT, UPT, UR6, 0x1a0, URZ ;  /* 0x000001a006047890 */ /* 0x000fe4000fffe0ff */
[----:B------:R-:W-:Y:S03]  /*5c70*/  ULEA UR6, UR5, UR17, 0x7 ;  /* 0x0000001105067291 */ /* 0x000fe6000f8e38ff */
[----:B------:R-:W-:Y:S06]  /*5c80*/  UMOV UR5, UR10 ;  /* 0x0000000a00057c82 */ /* 0x000fec0008000000 */
[----:B------:R2:W-:Y:S01]  /*5c90*/  UTCQMMA.2CTA gdesc[UR6], gdesc[UR8], tmem[UR15], tmem[UR22], idesc[UR23], UP2 ;  /* 0x00ff1608060075ea */ /* 0x0005e2000920030f */
[----:B------:R-:W-:Y:S01]  /*5ca0*/  UPLOP3.LUT UP2, UPT, UPT, UPT, UPT, 0x80, 0x8 ;  /* 0x000000000008789c */ /* 0x000fe20003f4f070 */
[----:B------:R2:W-:Y:S01]  /*5cb0*/  UTCBAR.2CTA.MULTICAST [UR4], URZ, UR16 ;  /* 0x000000ff040073e9 */ /* 0x0005e20008200810 */
[----:B------:R-:W-:Y:S09]  /*5cc0*/  BRA.U UP0, `(.L_x_122) ;  /* 0xfffffffd008c7547 */ /* 0x000ff2000b83ffff */
.L_x_119:
[----:B--2---:R-:W-:Y:S01]  /*5cd0*/  UIADD3 UR4, UPT, UPT, UR19, 0x390, URZ ;  /* 0x0000039013047890 */ /* 0x004fe2000fffe0ff */
[----:B------:R-:W-:-:S08]  /*5ce0*/  UMOV UR11, UR14 ;  /* 0x0000000e000b7c82 */ /* 0x000fd00008000000 */
[----:B------:R2:W-:Y:S01]  /*5cf0*/  UTCBAR.2CTA.MULTICAST [UR4], URZ, UR24 ;  /* 0x000000ff040073e9 */ /* 0x0005e20008200818 */
[----:B------:R-:W-:Y:S02]  /*5d00*/  NOP ;  /* 0x0000000000007918 */ /* 0x000fe40000000000 */
.L_x_117:
[----:B--2---:R-:W-:Y:S01]  /*5d10*/  UIADD3 UR4, UPT, UPT, UR20, 0x1, URZ ;  /* 0x0000000114047890 */ /* 0x004fe2000fffe0ff */
[----:B------:R-:W-:-:S03]  /*5d20*/  ISETP.NE.AND P0, PT, R8, 0x2, PT ;  /* 0x000000020800780c */ /* 0x000fc60003f05270 */
[----:B------:R-:W-:Y:S01]  /*5d30*/  UISETP.NE.AND UP0, UPT, UR4, 0x4, UPT ;  /* 0x000000040400788c */ /* 0x000fe2000bf05270 */
[----:B-1----:R-:W-:Y:S02]  /*5d40*/  SEL R0, RZ, 0x1, P0 ;  /* 0x00000001ff007807 */ /* 0x002fe40000000000 */
[----:B------:R-:W-:Y:S01]  /*5d50*/  SEL R8, R8, RZ, P0 ;  /* 0x000000ff08087207 */ /* 0x000fe20000000000 */
[----:B------:R-:W-:Y:S01]  /*5d60*/  USEL UR5, URZ, 0x1, UP0 ;  /* 0x00000001ff057887 */ /* 0x000fe20008000000 */
[----:B------:R-:W-:Y:S01]  /*5d70*/  LOP3.LUT R3, R3, R0, RZ, 0x3c, !PT ;  /* 0x0000000003037212 */ /* 0x000fe200078e3cff */
[----:B------:R-:W-:-:S04]  /*5d80*/  USEL UR20, UR4, URZ, UP0 ;  /* 0x000000ff04147287 */ /* 0x000fc80008000000 */
[----:B------:R-:W-:Y:S01]  /*5d90*/  LOP3.LUT R9, R9, UR5, RZ, 0x3c, !PT ;  /* 0x0000000509097c12 */ /* 0x000fe2000f8e3cff */
[----:B------:R-:W-:Y:S07]  /*5da0*/  @P1 BRA `(.L_x_123) ;  /* 0xfffffff800c41947 */ /* 0x000fee000383ffff */
[----:B------:R-:W1:Y:S01]  /*5db0*/  S2UR UR8, SR_CgaCtaId ;  /* 0x00000000000879c3 */ /* 0x000e620000008800 */
[----:B------:R-:W-:Y:S01]  /*5dc0*/  ELECT P0, URZ, PT ;  /* 0x0000000000ff782f */ /* 0x000fe20003800000 */
[----:B------:R-:W-:Y:S01]  /*5dd0*/  HFMA2 R0, -RZ, RZ, 0, 5.9604644775390625e-08 ;  /* 0x00000001ff007431 */ /* 0x000fe200000001ff */
[----:B------:R-:W-:-:S05]  /*5de0*/  UMOV UR4, 0x40 ;  /* 0x0000004000047882 */ /* 0x000fca0000000000 */
[----:B------:R-:W-:Y:S01]  /*5df0*/  UVIRTCOUNT.DEALLOC.SMPOOL 0x80 ;  /* 0x000000800000784c */ /* 0x000fe20000000000 */
[----:B------:R-:W-:Y:S02]  /*5e00*/  UISETP.NE.AND UP1, UPT, UR28, URZ, UPT ;  /* 0x000000ff1c00728c */ /* 0x000fe4000bf25270 */
[----:B-1----:R-:W-:-:S09]  /*5e10*/  ULEA UR8, UR8, UR4, 0x18 ;  /* 0x0000000408087291 */ /* 0x002fd2000f8ec0ff */
[----:B------:R1:W-:Y:S01]  /*5e20*/  @P0 STS.U8 [UR8+0x1c], R0 ;  /* 0x00001c00ff000988 */ /* 0x0003e20008000008 */
[----:B------:R-:W-:Y:S05]  /*5e30*/  BRA.U UP1, `(.L_x_124) ;  /* 0x0000000101a07547 */ /* 0x000fea000b800000 */
[----:B------:R-:W-:Y:S01]  /*5e40*/  UIADD3 UR7, UPT, UPT, UR13, 0x3b0, URZ ;  /* 0x000003b00d077890 */ /* 0x000fe2000fffe0ff */
[----:B------:R-:W-:-:S03]  /*5e50*/  SHF.L.U32 R3, R9, 0x1f, RZ ;  /* 0x0000001f09037819 */ /* 0x000fc600000006ff */
[----:B------:R-:W-:-:S09]  /*5e60*/  ULEA UR4, UR20, UR7, 0x3 ;  /* 0x0000000714047291 */ /* 0x000fd2000f8e18ff */
[----:B------:R-:W2:Y:S02]  /*5e70*/  SYNCS.PHASECHK.TRANS64.TRYWAIT P0, [UR4], R3 ;  /* 0x00000003ff0075a7 */ /* 0x000ea40008001104 */
[----:B--2---:R-:W-:Y:S05]  /*5e80*/  @!P0 BRA `(.L_x_125) ;  /* 0x00000058002c8947 */ /* 0x004fea0003800000 */
.L_x_291:
        /* <DEDUP_REMOVED lines=9> */
.L_x_293:
        /* <DEDUP_REMOVED lines=9> */
.L_x_295:
[----:B------:R-:W-:-:S04]  /*5fb0*/  UIADD3 UR4, UPT, UPT, UR4, 0x1, URZ ;  /* 0x0000000104047890 */ /* 0x000fc8000fffe0ff */
[----:B------:R-:W-:-:S04]  /*5fc0*/  UISETP.NE.AND UP0, UPT, UR4, 0x4, UPT ;  /* 0x000000040400788c */ /* 0x000fc8000bf05270 */
[----:B------:R-:W-:Y:S02]  /*5fd0*/  USEL UR5, URZ, 0x1, UP0 ;  /* 0x00000001ff057887 */ /* 0x000fe40008000000 */
[----:B------:R-:W-:-:S04]  /*5fe0*/  USEL UR4, UR4, URZ, UP0 ;  /* 0x000000ff04047287 */ /* 0x000fc80008000000 */
[----:B------:R-:W-:Y:S01]  /*5ff0*/  ULEA UR4, UR4, UR7, 0x3 ;  /* 0x0000000704047291 */ /* 0x000fe2000f8e18ff */
[----:B-1----:R-:W-:-:S04]  /*6000*/  LOP3.LUT R3, R2, UR5, RZ, 0x3c, !PT ;  /* 0x0000000502037c12 */ /* 0x002fc8000f8e3cff */
[----:B------:R-:W-:Y:S01]  /*6010*/  SHF.L.U32 R3, R3, 0x1f, RZ ;  /* 0x0000001f03037819 */ /* 0x000fe200000006ff */
[----:B------:R-:W-:-:S04]  /*6020*/  IMAD.U32 R0, RZ, RZ, UR4 ;  /* 0x00000004ff007e24 */ /* 0x000fc8000f8e00ff */
[----:B------:R1:W2:Y:S03]  /*6030*/  SYNCS.PHASECHK.TRANS64.TRYWAIT P0, [R0+URZ], R3 ;  /* 0x00000003000075a7 */ /* 0x0002a600080011ff */
[----:B--2---:R-:W-:Y:S05]  /*6040*/  @!P0 NANOSLEEP.SYNCS 0x989680 ;  /* 0x009896800000895d */ /* 0x004fea0003900000 */
[----:B------:R-:W2:Y:S02]  /*6050*/  @!P0 SYNCS.PHASECHK.TRANS64 P0, [R0+URZ], R3 ;  /* 0x00000003000085a7 */ /* 0x000ea400080010ff */
[----:B--2---:R-:W-:Y:S05]  /*6060*/  @P0 BRA `(.L_x_128) ;  /* 0x0000000000200947 */ /* 0x004fea0003800000 */
.L_x_129:
[----:B--2---:R2:W4:Y:S02]  /*6070*/  SYNCS.PHASECHK.TRANS64.TRYWAIT P0, [R0+URZ], R3 ;  /* 0x00000003000075a7 */ /* 0x00452400080011ff */
[----:B----4-:R-:W-:Y:S05]  /*6080*/  @!P0 NANOSLEEP.SYNCS 0x989680 ;  /* 0x009896800000895d */ /* 0x010fea0003900000 */
[----:B------:R-:W4:Y:S02]  /*6090*/  @!P0 SYNCS.PHASECHK.TRANS64 P0, [R0+URZ], R3 ;  /* 0x00000003000085a7 */ /* 0x000f2400080010ff */
[----:B----4-:R-:W-:Y:S05]  /*60a0*/  @!P0 BRA `(.L_x_129) ;  /* 0xfffffffc00f08947 */ /* 0x010fea000383ffff */
[----:B------:R-:W-:Y:S05]  /*60b0*/  BRA `(.L_x_128) ;  /* 0x00000000000c7947 */ /* 0x000fea0003800000 */
.L_x_124:
[----:B------:R-:W-:-:S04]  /*60c0*/  UIADD3 UR4, UPT, UPT, UR13, 0x3f0, URZ ;  /* 0x000003f00d047890 */ /* 0x000fc8000fffe0ff */
[----:B------:R-:W-:-:S09]  /*60d0*/  UPRMT UR4, UR29, 0x654, UR4 ;  /* 0x000006541d047896 */ /* 0x000fd20008000004 */
[----:B------:R-:W-:Y:S03]  /*60e0*/  SYNCS.ARRIVE.TRANS64.RED.A1T0 RZ, [UR4], RZ ;  /* 0x000000ffffff79a7 */ /* 0x000fe60008100404 */
.L_x_128:
[----:B-12---:R-:W-:Y:S01]  /*60f0*/  SHF.L.U32 R3, RZ, 0x1f, RZ ;  /* 0x0000001fff037819 */ /* 0x006fe200000006ff */
[----:B------:R-:W-:Y:S01]  /*6100*/  UIADD3 UR4, UPT, UPT, UR13, 0x3f0, URZ ;  /* 0x000003f00d047890 */ /* 0x000fe2000fffe0ff */
[----:B------:R-:W-:Y:S02]  /*6110*/  PLOP3.LUT P0, PT, PT, PT, UP1, 0x80, 0x8 ;  /* 0x000000000008781c */ /* 0x000fe40003f0f018 */
[----:B------:R-:W1:Y:S02]  /*6120*/  SYNCS.PHASECHK.TRANS64.TRYWAIT P1, [UR13+0x3f0], R3 ;  /* 0x0003f003ff0075a7 */ /* 0x000e64000802110d */
[----:B-1----:R-:W-:Y:S09]  /*6130*/  @!P1 BRA `(.L_x_130) ;  /* 0x0000005400c89947 */ /* 0x002ff20003800000 */
.L_x_297:
[----:B------:R-:W-:Y:S01]  /*6140*/  @!UP1 UPRMT UR4, UR29, 0x654, UR4 ;  /* 0x000006541d049896 */ /* 0x000fe20008000004 */
[----:B------:R-:W-:Y:S01]  /*6150*/  UMOV UR5, 0xffff ;  /* 0x0000ffff00057882 */ /* 0x000fe20000000000 */
[----:B------:R-:W-:-:S07]  /*6160*/  UMOV UR6, 0x1 ;  /* 0x0000000100067882 */ /* 0x000fce0000000000 */
[----:B------:R-:W-:Y:S01]  /*6170*/  @!P0 SYNCS.ARRIVE.TRANS64.RED.A1T0 RZ, [UR4], RZ ;  /* 0x000000ffffff89a7 */ /* 0x000fe20008100404 */
[----:B------:R-:W-:Y:S01]  /*6180*/  NOP ;  /* 0x0000000000007918 */ /* 0x000fe20000000000 */
[----:B-1----:R-:W1:Y:S01]  /*6190*/  LDS R0, [UR8+0x14] ;  /* 0x00001408ff007984 */ /* 0x002e620008000800 */
[----:B------:R-:W-:-:S04]  /*61a0*/  ULOP3.LUT UR4, UR26, 0xffff, URZ, 0xc0, !UPT ;  /* 0x0000ffff1a047892 */ /* 0x000fc8000f8ec0ff */
[----:B------:R-:W-:-:S04]  /*61b0*/  USHF.R.U32.HI UR4, URZ, 0x5, UR4 ;  /* 0x00000005ff047899 */ /* 0x000fc80008011604 */
[----:B------:R-:W-:Y:S02]  /*61c0*/  USHF.L.U32 UR5, UR5, UR4, URZ ;  /* 0x0000000405057299 */ /* 0x000fe400080006ff */
[----:B------:R-:W-:-:S04]  /*61d0*/  USHF.L.U32 UR4, UR6, UR4, URZ ;  /* 0x0000000406047299 */ /* 0x000fc800080006ff */
[----:B-1----:R-:W-:-:S04]  /*61e0*/  LOP3.LUT R0, R0, UR5, RZ, 0xc0, !PT ;  /* 0x0000000500007c12 */ /* 0x002fc8000f8ec0ff */
[----:B------:R-:W-:-:S13]  /*61f0*/  ISETP.NE.AND P0, PT, R0, UR5, PT ;  /* 0x0000000500007c0c */ /* 0x000fda000bf05270 */
[----:B------:R-:W-:Y:S05]  /*6200*/  @P0 BRA `(.L_x_131) ;  /* 0x0000000000580947 */ /* 0x000fea0003800000 */
[----:B------:R-:W1:Y:S02]  /*6210*/  LDS R0, [UR8+0x18] ;  /* 0x00001808ff007984 */ /* 0x000e640008000800 */
[----:B-1----:R-:W-:-:S04]  /*6220*/  LOP3.LUT R0, R0, UR4, RZ, 0xc0, !PT ;  /* 0x0000000400007c12 */ /* 0x002fc8000f8ec0ff */
[----:B------:R-:W-:-:S13]  /*6230*/  ISETP.NE.AND P0, PT, R0, UR4, PT ;  /* 0x0000000400007c0c */ /* 0x000fda000bf05270 */
[----:B------:R-:W-:Y:S05]  /*6240*/  @P0 BRA `(.L_x_132) ;  /* 0x00000000003c0947 */ /* 0x000fea0003800000 */
[----:B------:R-:W1:Y:S01]  /*6250*/  S2R R2, SR_LANEID ;  /* 0x0000000000027919 */ /* 0x000e620000000000 */
[----:B------:R-:W-:Y:S01]  /*6260*/  ULOP3.LUT UR5, URZ, UR5, URZ, 0x33, !UPT ;  /* 0x00000005ff057292 */ /* 0x000fe2000f8e33ff */
[----:B------:R-:W-:Y:S01]  /*6270*/  LOP3.LUT R4, RZ, UR4, RZ, 0x33, !PT ;  /* 0x00000004ff047c12 */ /* 0x000fe2000f8e33ff */
[----:B------:R-:W-:Y:S02]  /*6280*/  VOTEU.ANY UR4, UPT, PT ;  /* 0x0000000000047886 */ /* 0x000fe400038e0100 */
[----:B------:R-:W-:Y:S01]  /*6290*/  UFLO.U32 UR4, UR4 ;  /* 0x00000004000472bd */ /* 0x000fe200080e0000 */
[----:B------:R-:W2:Y:S01]  /*62a0*/  REDUX UR6, R4 ;  /* 0x00000000040673c4 */ /* 0x000ea20000000000 */
[----:B------:R-:W-:-:S06]  /*62b0*/  IMAD.U32 R0, RZ, RZ, UR5 ;  /* 0x00000005ff007e24 */ /* 0x000fcc000f8e00ff */
[----:B------:R4:W-:Y:S01]  /*62c0*/  UTCATOMSWS.AND URZ, UR5 ;  /* 0x0000000500ff79e3 */ /* 0x0009e20008000000 */
[----:B------:R-:W3:Y:S01]  /*62d0*/  REDUX UR7, R0 ;  /* 0x00000000000773c4 */ /* 0x000ee20000000000 */
[----:B-1----:R-:W-:Y:S01]  /*62e0*/  ISETP.EQ.U32.AND P0, PT, R2, UR4, PT ;  /* 0x0000000402007c0c */ /* 0x002fe2000bf02070 */
[----:B--2---:R-:W-:Y:S01]  /*62f0*/  IMAD.U32 R2, RZ, RZ, UR6 ;  /* 0x00000006ff027e24 */ /* 0x004fe2000f8e00ff */
[----:B---3--:R-:W-:-:S11]  /*6300*/  MOV R3, UR7 ;  /* 0x0000000700037c02 */ /* 0x008fd60008000f00 */
[----:B------:R4:W-:Y:S04]  /*6310*/  @P0 ATOMS.AND RZ, [UR8+0x14], R3 ;  /* 0x00001403ffff098c */ /* 0x0009e8000a800008 */
[----:B------:R4:W-:Y:S01]  /*6320*/  @P0 ATOMS.AND RZ, [UR8+0x18], R2 ;  /* 0x00001802ffff098c */ /* 0x0009e2000a800008 */
[----:B------:R-:W-:Y:S05]  /*6330*/  BRA `(.L_x_133) ;  /* 0x0000000000147947 */ /* 0x000fea0003800000 */
.L_x_132:
[----:B------:R-:W-:Y:S02]  /*6340*/  MOV R2, 0x6360 ;  /* 0x0000636000027802 */ /* 0x000fe40000000f00 */
[----:B---3-5:R-:W-:Y:S05]  /*6350*/  CALL.REL.NOINC `($__internal_0_$__cuda_sm10x_tcgen05_guardrail_trap_col_being_dealloced_not_returned_by_alloc) ;  /* 0x00000058001c7944 */ /* 0x028fea0003c00000 */
[----:B------:R-:W-:Y:S05]  /*6360*/  BRA `(.L_x_133) ;  /* 0x0000000000087947 */ /* 0x000fea0003800000 */
.L_x_131:
[----:B------:R-:W-:Y:S02]  /*6370*/  MOV R2, 0x6390 ;  /* 0x0000639000027802 */ /* 0x000fe40000000f00 */
[----:B---3-5:R-:W-:Y:S05]  /*6380*/  CALL.REL.NOINC `($__internal_2_$__cuda_sm10x_tcgen05_guardrail_trap_unallocated_columns_being_dealloced) ;  /* 0x0000005800287944 */ /* 0x028fea0003c00000 */
.L_x_133:
[----:B------:R-:W-:Y:S01]  /*6390*/  NOP ;  /* 0x0000000000007918 */ /* 0x000fe20000000000 */
[----:B----4-:R-:W-:Y:S05]  /*63a0*/  EXIT ;  /* 0x000000000000794d */ /* 0x010fea0003800000 */
.L_x_104:
[----:B------:R-:W-:-:S09]  /*63b0*/  UISETP.NE.OR UP0, UPT, UR23, 0x3, !UP4 ;  /* 0x000000031700788c */ /* 0x000fd2000e705670 */
[----:B------:R-:W-:Y:S05]  /*63c0*/  BRA.U UP0, `(.L_x_134) ;  /* 0x0000000d00b47547 */ /* 0x000fea000b800000 */
[----:B------:R-:W2:Y:S01]  /*63d0*/  LDCU UR31, c[0x0][0x370] ;  /* 0x00006e00ff1f77ac */ /* 0x000ea20008000800 */
[----:B------:R-:W3:Y:S01]  /*63e0*/  LDC.64 R16, c[0x0][0x348] ;  /* 0x0000d200ff107b82 */ /* 0x000ee20000000a00 */
[----:B------:R-:W-:Y:S02]  /*63f0*/  HFMA2 R13, -RZ, RZ, 0, 0 ;  /* 0x00000000ff0d7431 */ /* 0x000fe400000001ff */
[----:B------:R-:W-:Y:S01]  /*6400*/  IMAD.MOV.U32 R15, RZ, RZ, 0x1 ;  /* 0x00000001ff0f7424 */ /* 0x000fe200078e00ff */
[----:B------:R-:W2:Y:S01]  /*6410*/  LDCU.128 UR32, c[0x0][0xb10] ;  /* 0x00016200ff2077ac */ /* 0x000ea20008000c00 */
[----:B------:R-:W-:Y:S01]  /*6420*/  IMAD.MOV.U32 R14, RZ, RZ, RZ ;  /* 0x000000ffff0e7224 */ /* 0x000fe200078e00ff */
[----:B------:R-:W-:Y:S01]  /*6430*/  MOV R7, 0x1000 ;  /* 0x0000100000077802 */ /* 0x000fe20000000f00 */
[----:B------:R-:W4:Y:S01]  /*6440*/  LDCU UR30, c[0x0][0x374] ;  /* 0x00006e80ff1e77ac */ /* 0x000f220008000800 */
[----:B------:R-:W1:Y:S01]  /*6450*/  LDC.64 R2, c[0x0][0x888] ;  /* 0x00022200ff027b82 */ /* 0x000e620000000a00 */
[----:B------:R-:W4:Y:S01]  /*6460*/  LDCU UR15, c[0x0][0xb0c] ;  /* 0x00016180ff0f77ac */ /* 0x000f220008000800 */
[----:B------:R-:W3:Y:S06]  /*6470*/  LDCU UR40, c[0x0][0xb20] ;  /* 0x00016400ff2877ac */ /* 0x000eec0008000800 */
[----:B------:R-:W1:Y:S01]  /*6480*/  LDC.64 R4, c[0x0][0x890] ;  /* 0x00022400ff047b82 */ /* 0x000e620000000a00 */
[----:B------:R-:W3:Y:S01]  /*6490*/  LDCU UR4, c[0x0][0xb30] ;  /* 0x00016600ff0477ac */ /* 0x000ee20008000800 */
[----:B------:R-:W-:Y:S01]  /*64a0*/  UMOV UR21, 0x400 ;  /* 0x0000040000157882 */ /* 0x000fe20000000000 */
[----:B--2---:R-:W-:-:S02]  /*64b0*/  UIMAD.WIDE.U32 UR6, UR31, UR32, URZ ;  /* 0x000000201f0672a5 */ /* 0x004fc4000f8e00ff */
[----:B----4-:R-:W-:Y:S02]  /*64c0*/  UIMAD.WIDE.U32 UR8, UR30, UR35, URZ ;  /* 0x000000231e0872a5 */ /* 0x010fe4000f8e00ff */
[----:B------:R-:W-:Y:S02]  /*64d0*/  ULEA UR21, UR46, UR21, 0x18 ;  /* 0x000000152e157291 */ /* 0x000fe4000f8ec0ff */
[----:B------:R-:W-:Y:S02]  /*64e0*/  UPLOP3.LUT UP3, UPT, UPT, UPT, UPT, 0x40, 0x4 ;  /* 0x000000000004789c */ /* 0x000fe40003f6e870 */
[----:B------:R-:W-:Y:S01]  /*64f0*/  UIADD3 UR37, UPT, UPT, UR21, 0x348, URZ ;  /* 0x0000034815257890 */ /* 0x000fe2000fffe0ff */
[----:B------:R-:W-:Y:S01]  /*6500*/  UMOV UR6, UR7 ;  /* 0x0000000700067c82 */ /* 0x000fe20008000000 */
[----:B------:R-:W-:Y:S01]  /*6510*/  UMOV UR38, UR9 ;  /* 0x0000000900267c82 */ /* 0x000fe20008000000 */
[----:B------:R-:W-:Y:S02]  /*6520*/  UISETP.GE.AND UP0, UPT, UR42, 0x1, UPT ;  /* 0x000000012a00788c */ /* 0x000fe4000bf06270 */
[----:B------:R-:W-:Y:S01]  /*6530*/  UISETP.NE.AND UP4, UPT, UR42, 0x1, UPT ;  /* 0x000000012a00788c */ /* 0x000fe2000bf85270 */
[----:B------:R-:W2:Y:S01]  /*6540*/  LDCU.64 UR22, c[0x0][0xb28] ;  /* 0x00016500ff1677ac */ /* 0x000ea20008000a00 */
[----:B------:R-:W-:-:S02]  /*6550*/  UISETP.NE.AND UP6, UPT, UR15, 0x1, UPT ;  /* 0x000000010f00788c */ /* 0x000fc4000bfc5270 */
[----:B------:R-:W-:Y:S02]  /*6560*/  UISETP.NE.AND UP5, UPT, UR34, 0x1, UPT ;  /* 0x000000012200788c */ /* 0x000fe4000bfa5270 */
[----:B------:R-:W-:Y:S02]  /*6570*/  UIADD3 UR25, UPT, UPT, UR21, 0x340, URZ ;  /* 0x0000034015197890 */ /* 0x000fe4000fffe0ff */
[----:B------:R-:W-:Y:S02]  /*6580*/  UPRMT UR37, UR46, 0x654, UR37 ;  /* 0x000006542e257896 */ /* 0x000fe40008000025 */
[----:B------:R-:W-:Y:S02]  /*6590*/  USHF.R.U32.HI UR39, URZ, UR33, UR6 ;  /* 0x00000021ff277299 */ /* 0x000fe40008011606 */
[----:B---3--:R-:W-:Y:S02]  /*65a0*/  USHF.R.U32.HI UR38, URZ, UR40, UR38 ;  /* 0x00000028ff267299 */ /* 0x008fe40008011626 */
[----:B------:R-:W-:-:S11]  /*65b0*/  UISETP.NE.AND UP2, UPT, UR4, 0x1, UPT ;  /* 0x000000010400788c */ /* 0x000fd6000bf45270 */
.L_x_143:
[C---:B------:R-:W-:Y:S02]  /*65c0*/  LEA R12, R14.reuse, UR21, 0x3 ;  /* 0x000000150e0c7c11 */ /* 0x040fe4000f8e18ff */
[----:B------:R-:W-:Y:S02]  /*65d0*/  SHF.L.U32 R9, R13, 0x1f, RZ ;  /* 0x0000001f0d097819 */ /* 0x000fe400000006ff */
[----:B------:R-:W-:Y:S02]  /*65e0*/  LEA R10, R14, UR21, 0x4 ;  /* 0x000000150e0a7c11 */ /* 0x000fe4000f8e20ff */
[----:B---3--:R-:W3:Y:S02]  /*65f0*/  SYNCS.PHASECHK.TRANS64.TRYWAIT P0, [R12+URZ+0x370], R9 ;  /* 0x000370090c0075a7 */ /* 0x008ee400080011ff */
[----:B---3--:R-:W-:Y:S05]  /*6600*/  @!P0 BRA `(.L_x_135) ;  /* 0x0000005000ac8947 */ /* 0x008fea0003800000 */
.L_x_298:
[----:B---3--:R-:W3:Y:S01]  /*6610*/  LDS.128 R8, [R10+0x400] ;  /* 0x000400000a087984 */ /* 0x008ee20000000c00 */
[----:B------:R-:W-:Y:S01]  /*6620*/  UISETP.GE.AND UP0, UPT, UR42, 0x1, UPT ;  /* 0x000000012a00788c */ /* 0x000fe2000bf06270 */
[----:B------:R-:W-:Y:S01]  /*6630*/  @!PT LDS RZ, [RZ] ;  /* 0x00000000fffff984 */ /* 0x000fe20000000800 */
[----:B------:R-:W-:Y:S01]  /*6640*/  @!PT LDS RZ, [RZ] ;  /* 0x00000000fffff984 */ /* 0x000fe20000000800 */
[----:B------:R-:W-:Y:S01]  /*6650*/  @!PT LDS RZ, [RZ] ;  /* 0x00000000fffff984 */ /* 0x000fe20000000800 */
[----:B------:R-:W-:Y:S01]  /*6660*/  @!PT LDS RZ, [RZ] ;  /* 0x00000000fffff984 */ /* 0x000fe20000000800 */
[----:B------:R4:W-:Y:S06]  /*6670*/  MEMBAR.ALL.CTA ;  /* 0x0000000000007992 */ /* 0x0009ec0000008000 */
[----:B----4-:R-:W4:Y:S01]  /*6680*/  FENCE.VIEW.ASYNC.S ;  /* 0x00000000000073c6 */ /* 0x010f220000000000 */
[----:B---3--:R-:W-:Y:S11]  /*6690*/  LOP3.LUT P0, RZ, R10, 0x1, RZ, 0xc0, !PT ;  /* 0x000000010aff7812 */ /* 0x008ff6000780c0ff */
[----:B------:R-:W-:Y:S02]  /*66a0*/  @!UPT UIADD3 URZ, UPT, UPT, URZ, URZ, URZ ;  /* 0x000000fffffff290 */ /* 0x000fe4000fffe0ff */
[----:B----4-:R-:W-:Y:S01]  /*66b0*/  VOTEU.ANY UP1, P0 ;  /* 0x0000000000ff7886 */ /* 0x010fe20000020100 */
[----:B------:R-:W-:Y:S11]  /*66c0*/  PLOP3.LUT P0, PT, PT, PT, UP1, 0x80, 0x8 ;  /* 0x000000000008781c */ /* 0x000ff60003f0f018 */
[----:B------:R-:W-:Y:S02]  /*66d0*/  @!UPT UIADD3 URZ, UPT, UPT, URZ, URZ, URZ ;  /* 0x000000fffffff290 */ /* 0x000fe4000fffe0ff */
[----:B------:R-:W-:Y:S02]  /*66e0*/  @P0 SHF.R.U32.HI R0, RZ, 0x10, R9 ;  /* 0x00000010ff000819 */ /* 0x000fe40000011609 */
[----:B------:R-:W-:Y:S02]  /*66f0*/  @P0 MOV R6, R8 ;  /* 0x0000000800060202 */ /* 0x000fe40000000f00 */
[----:B------:R-:W-:Y:S01]  /*6700*/  @P0 R2UR UR4, R0 ;  /* 0x00000000000402ca */ /* 0x000fe200000e0000 */
[----:B------:R-:W-:Y:S01]  /*6710*/  VIADD R0, R12, 0x380 ;  /* 0x000003800c007836 */ /* 0x000fe20000000000 */
[----:B------:R-:W-:Y:S02]  /*6720*/  @P0 LOP3.LUT R8, R9, 0xffff, RZ, 0xc0, !PT ;  /* 0x0000ffff09080812 */ /* 0x000fe400078ec0ff */
[----:B------:R-:W-:Y:S02]  /*6730*/  @P0 R2UR UR6, R6 ;  /* 0x00000000060602ca */ /* 0x000fe400000e0000 */
[----:B------:R-:W-:Y:S02]  /*6740*/  PRMT R0, RZ, 0x654, R0 ;  /* 0x00000654ff007816 */ /* 0x000fe40000000000 */
[----:B------:R-:W-:Y:S02]  /*6750*/  @P0 R2UR UR5, R8 ;  /* 0x00000000080502ca */ /* 0x000fe400000e0000 */
[----:B------:R3:W-:Y:S03]  /*6760*/  SYNCS.ARRIVE.TRANS64.RED.A1T0 RZ, [R0+URZ], RZ ;  /* 0x000000ff00ff79a7 */ /* 0x0007e600081004ff */
[----:B------:R-:W-:Y:S04]  /*6770*/  @UP1 UMOV UR29, UR4 ;  /* 0x00000004001d1c82 */ /* 0x000fe80008000000 */
[----:B------:R-:W-:Y:S04]  /*6780*/  @UP1 UMOV UR14, UR6 ;  /* 0x00000006000e1c82 */ /* 0x000fe80008000000 */
[----:B------:R-:W-:Y:S01]  /*6790*/  @UP1 UMOV UR13, UR5 ;  /* 0x00000005000d1c82 */ /* 0x000fe20008000000 */
[----:B------:R-:W-:Y:S05]  /*67a0*/  BRA.U !UP0, `(.L_x_136) ;  /* 0x0000000108a47547 */ /* 0x000fea000b800000 */
[----:B------:R-:W-:Y:S02]  /*67b0*/  UIMAD.WIDE.U32 UR8, UR13, UR35, URZ ;  /* 0x000000230d0872a5 */ /* 0x000fe4000f8e00ff */
[----:B------:R-:W-:Y:S02]  /*67c0*/  UIMAD.WIDE.U32 UR10, UR14, UR32, URZ ;  /* 0x000000200e0a72a5 */ /* 0x000fe4000f8e00ff */
[----:B------:R-:W-:Y:S02]  /*67d0*/  USEL UR4, UR30, UR38, !UP5 ;  /* 0x000000261e047287 */ /* 0x000fe4000e800000 */
[----:B------:R-:W-:Y:S02]  /*67e0*/  USEL UR7, UR31, UR39, !UP6 ;  /* 0x000000271f077287 */ /* 0x000fe4000f000000 */
[----:B--2---:R-:W-:Y:S02]  /*67f0*/  UIMAD.WIDE.U32 UR16, UR4, UR22, URZ ;  /* 0x00000016041072a5 */ /* 0x004fe4000f8e00ff */
[----:B------:R-:W-:Y:S01]  /*6800*/  UIMAD.WIDE.U32 UR18, UR7, UR22, URZ ;  /* 0x00000016071272a5 */ /* 0x000fe2000f8e00ff */
[----:B------:R-:W-:Y:S02]  /*6810*/  UMOV UR5, UR9 ;  /* 0x0000000900057c82 */ /* 0x000fe40008000000 */
[----:B------:R-:W-:Y:S03]  /*6820*/  USHF.R.U32.HI UR6, URZ, UR40, UR5 ;  /* 0x00000028ff067299 */ /* 0x000fe60008011605 */
[----:B------:R-:W-:Y:S01]  /*6830*/  UMOV UR5, UR11 ;  /* 0x0000000b00057c82 */ /* 0x000fe20008000000 */
[----:B------:R-:W-:Y:S02]  /*6840*/  USEL UR6, UR13, UR6, !UP5 ;  /* 0x000000060d067287 */ /* 0x000fe4000e800000 */
[----:B------:R-:W-:Y:S02]  /*6850*/  USHF.R.U32.HI UR8, URZ, UR33, UR5 ;  /* 0x00000021ff087299 */ /* 0x000fe40008011605 */
[----:B------:R-:W-:Y:S01]  /*6860*/  UIMAD.WIDE.U32 UR10, UR6, UR22, URZ ;  /* 0x00000016060a72a5 */ /* 0x000fe2000f8e00ff */
[----:B------:R-:W-:Y:S02]  /*6870*/  UMOV UR5, UR17 ;  /* 0x0000001100057c82 */ /* 0x000fe40008000000 */
[----:B------:R-:W-:Y:S03]  /*6880*/  @UP4 USHF.R.U32.HI UR4, URZ, UR23, UR5 ;  /* 0x00000017ff044299 */ /* 0x000fe60008011605 */
[----:B------:R-:W-:Y:S01]  /*6890*/  UMOV UR5, UR19 ;  /* 0x0000001300057c82 */ /* 0x000fe20008000000 */
[----:B------:R-:W-:Y:S02]  /*68a0*/  UIMAD UR4, UR42, UR4, URZ ;  /* 0x000000042a0472a4 */ /* 0x000fe4000f8e02ff */
[----:B------:R-:W-:Y:S02]  /*68b0*/  @UP4 USHF.R.U32.HI UR7, URZ, UR23, UR5 ;  /* 0x00000017ff074299 */ /* 0x000fe40008011605 */
[----:B------:R-:W-:Y:S02]  /*68c0*/  USEL UR5, UR14, UR8, !UP6 ;  /* 0x000000080e057287 */ /* 0x000fe4000f000000 */
[----:B------:R-:W-:Y:S02]  /*68d0*/  UIMAD UR8, UR42, UR7, URZ ;  /* 0x000000072a0872a4 */ /* 0x000fe4000f8e02ff */
[----:B------:R-:W-:Y:S03]  /*68e0*/  UISETP.GE.AND UP0, UPT, UR6, UR4, UPT ;  /* 0x000000040600728c */ /* 0x000fe6000bf06270 */
[----:B------:R-:W-:Y:S01]  /*68f0*/  UMOV UR4, UR11 ;  /* 0x0000000b00047c82 */ /* 0x000fe20008000000 */
[----:B------:R-:W-:Y:S02]  /*6900*/  UISETP.GE.OR UP0, UPT, UR5, UR8, UP0 ;  /* 0x000000080500728c */ /* 0x000fe40008706670 */
[----:B------:R-:W-:Y:S02]  /*6910*/  USHF.R.U32.HI UR4, URZ, UR23, UR4 ;  /* 0x00000017ff047299 */ /* 0x000fe40008011604 */
[----:B------:R-:W-:Y:S02]  /*6920*/  UIMAD.WIDE.U32 UR8, UR5, UR22, URZ ;  /* 0x00000016050872a5 */ /* 0x000fe4000f8e00ff */
[----:B------:R-:W-:Y:S04]  /*6930*/  USEL UR10, UR6, UR4, !UP4 ;  /* 0x00000004060a7287 */ /* 0x000fe8000e000000 */
[----:B------:R-:W-:Y:S01]  /*6940*/  UIADD3 UR11, UPT, UPT, -UR10, URZ, URZ ;  /* 0x000000ff0a0b7290 */ /* 0x000fe2000fffe1ff */
[----:B------:R-:W-:Y:S02]  /*6950*/  @!UP0 UMOV UR4, UR9 ;  /* 0x0000000900048c82 */ /* 0x000fe40008000000 */
[----:B------:R-:W-:Y:S02]  /*6960*/  @!UP0 USHF.R.U32.HI UR4, URZ, UR23, UR4 ;  /* 0x00000017ff048299 */ /* 0x000fe40008011604 */
[----:B------:R-:W-:Y:S02]  /*6970*/  UIMAD UR8, UR42, UR11, UR6 ;  /* 0x0000000b2a0872a4 */ /* 0x000fe4000f8e0206 */
[----:B------:R-:W-:Y:S04]  /*6980*/  @!UP0 USEL UR4, UR5, UR4, !UP4 ;  /* 0x0000000405048287 */ /* 0x000fe8000e000000 */
[----:B------:R-:W-:Y:S02]  /*6990*/  @!UP0 UIMAD UR8, UR7, UR8, UR4 ;  /* 0x00000008070882a4 */ /* 0x000fe4000f8e0204 */
[----:B------:R-:W-:Y:S02]  /*69a0*/  @!UP0 UIADD3 UR9, UPT, UPT, UR10, -UR4, URZ ;  /* 0x800000040a098290 */ /* 0x000fe4000fffe0ff */
[----:B------:R-:W-:Y:S02]  /*69b0*/  UIADD3 UR4, UPT, UPT, -UR5, URZ, URZ ;  /* 0x000000ff05047290 */ /* 0x000fe4000fffe1ff */
[----:B------:R-:W-:Y:S02]  /*69c0*/  UIADD3 UR7, UPT, UPT, -UR6, URZ, URZ ;  /* 0x000000ff06077290 */ /* 0x000fe4000fffe1ff */
[----:B------:R-:W-:Y:S02]  /*69d0*/  @!UP0 UIMAD UR6, UR9, UR42, UR5 ;  /* 0x0000002a090682a4 */ /* 0x000fe4000f8e0205 */
[----:B------:R-:W-:Y:S02]  /*69e0*/  UIMAD UR14, UR15, UR4, UR14 ;  /* 0x000000040f0e72a4 */ /* 0x000fe4000f8e020e */
[----:B------:R-:W-:Y:S01]  /*69f0*/  UIMAD UR4, UR34, UR7, UR13 ;  /* 0x00000007220472a4 */ /* 0x000fe2000f8e020d */
[----:B------:R-:W-:Y:S02]  /*6a00*/  @!UP0 UMOV UR5, UR8 ;  /* 0x0000000800058c82 */ /* 0x000fe40008000000 */
[----:B------:R-:W-:Y:S02]  /*6a10*/  UIMAD UR14, UR5, UR15, UR14 ;  /* 0x0000000f050e72a4 */ /* 0x000fe4000f8e020e */
[----:B------:R-:W-:Y:S11]  /*6a20*/  UIMAD UR13, UR6, UR34, UR4 ;  /* 0x00000022060d72a4 */ /* 0x000ff6000f8e0204 */
[----:B------:R-:W-:Y:S01]  /*6a30*/  @!UPT UIADD3 URZ, UPT, UPT, URZ, URZ, URZ ;  /* 0x000000fffffff290 */ /* 0x000fe2000fffe0ff */
.L_x_136:
[----:B------:R-:W4:Y:S01]  /*6a40*/  @!UP2 LDCU.128 UR8, c[0x0][0xb10] ;  /* 0x00016200ff08a7ac */ /* 0x000f220008000c00 */
[C---:B-1----:R-:W-:Y:S02]  /*6a50*/  ISETP.NE.U32.AND P1, PT, R4.reuse, RZ, PT ;  /* 0x000000ff0400720c */ /* 0x042fe40003f25070 */
[----:B------:R-:W-:Y:S02]  /*6a60*/  ISETP.NE.U32.AND P0, PT, R4, RZ, PT ;  /* 0x000000ff0400720c */ /* 0x000fe40003f05070 */
[C---:B------:R-:W-:Y:S02]  /*6a70*/  ISETP.NE.AND.EX P1, PT, R5.reuse, RZ, PT, P1 ;  /* 0x000000ff0500720c */ /* 0x040fe40003f25310 */
[----:B------:R-:W-:Y:S01]  /*6a80*/  ISETP.NE.AND.EX P0, PT, R5, RZ, PT, P0 ;  /* 0x000000ff0500720c */ /* 0x000fe20003f05300 */
[----:B------:R-:W1:Y:S01]  /*6a90*/  @!UP2 LDCU UR5, c[0x0][0xb0c] ;  /* 0x00016180ff05a7ac */ /* 0x000e620008000800 */
[----:B------:R-:W-:Y:S01]  /*6aa0*/  SHF.L.U32 R9, R15, 0x1f, RZ ;  /* 0x0000001f0f097819 */ /* 0x000fe200000006ff */
[----:B------:R-:W-:Y:S02]  /*6ab0*/  USHF.L.U32 UR26, UR20, 0x7, URZ ;  /* 0x00000007141a7899 */ /* 0x000fe400080006ff */
[----:B------:R-:W-:Y:S02]  /*6ac0*/  USHF.L.U32 UR27, UR24, 0x6, URZ ;  /* 0x00000006181b7899 */ /* 0x000fe400080006ff */
[----:B----4-:R-:W-:Y:S07]  /*6ad0*/  UIMAD.WIDE.U32 UR6, UR14, UR8, URZ ;  /* 0x000000080e0672a5 */ /* 0x010fee000f8e00ff */
[----:B------:R-:W-:Y:S01]  /*6ae0*/  @!UP2 UMOV UR4, UR7 ;  /* 0x000000070004ac82 */ /* 0x000fe20008000000 */
[----:B-1----:R-:W-:Y:S02]  /*6af0*/  @!UP2 UISETP.NE.AND UP0, UPT, UR5, 0x1, UPT ;  /* 0x000000010500a88c */ /* 0x002fe4000bf05270 */
[----:B------:R-:W-:Y:S02]  /*6b00*/  @!UP2 USHF.R.U32.HI UR4, URZ, UR9, UR4 ;  /* 0x00000009ff04a299 */ /* 0x000fe40008011604 */
[----:B------:R-:W-:Y:S02]  /*6b10*/  UIMAD.WIDE.U32 UR6, UR13, UR11, URZ ;  /* 0x0000000b0d0672a5 */ /* 0x000fe4000f8e00ff */
[----:B------:R-:W-:Y:S02]  /*6b20*/  @!UP2 USEL UR8, UR14, UR4, !UP0 ;  /* 0x000000040e08a287 */ /* 0x000fe4000c000000 */
[----:B------:R-:W-:Y:S03]  /*6b30*/  @!UP2 UISETP.NE.AND UP0, UPT, UR10, 0x1, UPT ;  /* 0x000000010a00a88c */ /* 0x000fe6000bf05270 */
[----:B------:R-:W-:Y:S02]  /*6b40*/  @!UP2 UMOV UR6, UR7 ;  /* 0x000000070006ac82 */ /* 0x000fe40008000000 */
[----:B------:R-:W1:Y:S02]  /*6b50*/  @!UP2 LDCU UR4, c[0x0][0xb20] ;  /* 0x00016400ff04a7ac */ /* 0x000e640008000800 */
[----:B-1----:R-:W-:Y:S04]  /*6b60*/  @!UP2 USHF.R.U32.HI UR6, URZ, UR4, UR6 ;  /* 0x00000004ff06a299 */ /* 0x002fe80008011606 */
[----:B------:R-:W-:Y:S04]  /*6b70*/  @!UP2 USEL UR6, UR13, UR6, !UP0 ;  /* 0x000000060d06a287 */ /* 0x000fe8000c000000 */
[----:B------:R-:W-:Y:S02]  /*6b80*/  @!UP2 UIADD3 UR4, UPT, UPT, -UR8, UR6, URZ ;  /* 0x000000060804a290 */ /* 0x000fe4000fffe1ff */
[----:B------:R-:W-:Y:S02]  /*6b90*/  @!UP2 UIADD3 UR6, UPT, UPT, UR8, -UR6, URZ ;  /* 0x800000060806a290 */ /* 0x000fe4000fffe0ff */
[----:B------:R-:W-:Y:S02]  /*6ba0*/  @!UP2 UIMAD UR14, UR4, UR5, UR14 ;  /* 0x00000005040ea2a4 */ /* 0x000fe4000f8e020e */
[----:B------:R-:W-:Y:S01]  /*6bb0*/  @!UP2 UIMAD UR13, UR6, UR10, UR13 ;  /* 0x0000000a060da2a4 */ /* 0x000fe2000f8e020d */
[----:B------:R-:W-:Y:S11]  /*6bc0*/  BRA.U UP3, `(.L_x_137) ;  /* 0x0000000103107547 */ /* 0x000ff6000b800000 */
[----:B---3--:R-:W-:Y:S04]  /*6bd0*/  MOV R0, UR41 ;  /* 0x0000002900007c02 */ /* 0x008fe80008000f00 */
[----:B------:R-:W-:Y:S04]  /*6be0*/  SHF.L.U32 R11, R0, 0x1f, RZ ;  /* 0x0000001f000b7819 */ /* 0x000fe800000006ff */
[----:B------:R-:W1:Y:S02]  /*6bf0*/  SYNCS.PHASECHK.TRANS64.TRYWAIT P2, [UR21+0x368], R11 ;  /* 0x0003680bff0075a7 */ /* 0x000e640008041115 */
[----:B-1----:R-:W-:Y:S05]  /*6c00*/  @!P2 BRA `(.L_x_138) ;  /* 0x0000004c0040a947 */ /* 0x002fea0003800000 */
.L_x_137:
[----:B------:R-:W-:Y:S05]  /*6c10*/  @!P1 BRA `(.L_x_139) ;  /* 0x0000000000309947 */ /* 0x000fea0003800000 */
[----:B------:R-:W-:Y:S01]  /*6c20*/  ISETP.NE.U32.AND P1, PT, R2, RZ, PT ;  /* 0x000000ff0200720c */ /* 0x000fe20003f25070 */
[----:B------:R-:W4:Y:S01]  /*6c30*/  LDCU.64 UR4, c[0x0][0x358] ;  /* 0x00006b00ff0477ac */ /* 0x000f220008000a00 */
[----:B------:R-:W-:Y:S02]  /*6c40*/  IMAD.MOV.U32 R90, RZ, RZ, 0x1 ;  /* 0x00000001ff5a7424 */ /* 0x000fe400078e00ff */
[----:B------:R-:W-:Y:S11]  /*6c50*/  ISETP.NE.AND.EX P1, PT, R3, RZ, PT, P1 ;  /* 0x000000ff0300720c */ /* 0x000ff60003f25310 */
[----:B------:R-:W-:Y:S02]  /*6c60*/  @!UPT UIADD3 URZ, UPT, UPT, URZ, URZ, URZ ;  /* 0x000000fffffff290 */ /* 0x000fe4000fffe0ff */
[----:B-1----:R-:W1:Y:S01]  /*6c70*/  @P1 LDC.64 R10, c[0x0][0x888] ;  /* 0x00022200ff0a1b82 */ /* 0x002e620000000a00 */
[----:B---3--:R-:W-:Y:S04]  /*6c80*/  @P1 IMAD R0, R4, UR36, RZ ;  /* 0x0000002404001c24 */ /* 0x008fe8000f8e02ff */
[----:B-1----:R-:W-:Y:S04]  /*6c90*/  @P1 IMAD.WIDE R10, R0, 0x4, R10 ;  /* 0x00000004000a1825 */ /* 0x002fe800078e020a */
[----:B------:R-:W-:Y:S01]  /*6ca0*/  HFMA2 R0, -RZ, RZ, 0, 5.9604644775390625e-08 ;  /* 0x00000001ff007431 */ /* 0x000fe200000001ff */
[----:B----45:R4:W5:Y:S04]  /*6cb0*/  @P1 LDG.E R41, desc[UR4][R10.64] ;  /* 0x000000040a291981 */ /* 0x030968000c1e1900 */
[----:B------:R-:W-:Y:S01]  /*6cc0*/  @!P1 PRMT R90, R0, 0x7610, R90 ;  /* 0x00007610005a9816 */ /* 0x000fe2000000005a */
[----:B----4-:R-:W1:Y:S06]  /*6cd0*/  @!P1 LDC R41, c[0x0][0x880] ;  /* 0x00022000ff299b82 */ /* 0x010e6c0000000800 */
.L_x_139:
[----:B-1---5:R-:W-:Y:S01]  /*6ce0*/  @!P0 FSETP.EQ.AND P1, PT, R41, RZ, PT ;  /* 0x000000ff2900820b */ /* 0x022fe20003f22000 */
[----:B------:R-:W-:Y:S01]  /*6cf0*/  @!UPT UIADD3 URZ, UPT, UPT, URZ, URZ, URZ ;  /* 0x000000fffffff290 */ /* 0x000fe2000fffe0ff */
[----:B------:R-:W-:Y:S11]  /*6d00*/  @!P0 BRA `(.L_x_140) ;  /* 0x0000000000188947 */ /* 0x000ff60003800000 */
[----:B------:R-:W-:Y:S02]  /*6d10*/  LOP3.LUT P0, RZ, R90, 0xff, RZ, 0xc0, !PT ;  /* 0x000000ff5aff7812 */ /* 0x000fe4000780c0ff */
[----:B------:R-:W-:Y:S04]  /*6d20*/  ISETP.NE.U32.AND P1, PT, R2, RZ, PT ;  /* 0x000000ff0200720c */ /* 0x000fe80003f25070 */
[----:B------:R-:W-:Y:S04]  /*6d30*/  ISETP.NE.AND.EX P1, PT, R3, RZ, PT, P1 ;  /* 0x000000ff0300720c */ /* 0x000fe80003f25310 */
[----:B------:R-:W-:Y:S03]  /*6d40*/  PLOP3.LUT P1, PT, P1, PT, PT, 0x8, 0x80 ;  /* 0x000000000080781c */ /* 0x000fe60000f2e170 */
[----:B------:R-:W-:Y:S11]  /*6d50*/  @P0 FSETP.EQ.AND P1, PT, R41, RZ, PT ;  /* 0x000000ff2900020b */ /* 0x000ff60003f22000 */
[----:B------:R-:W-:Y:S02]  /*6d60*/  @!UPT UIADD3 URZ, UPT, UPT, URZ, URZ, URZ ;  /* 0x000000fffffff290 */ /* 0x000fe4000fffe0ff */
.L_x_140:
[----:B------:R-:W1:Y:S01]  /*6d70*/  SYNCS.PHASECHK.TRANS64.TRYWAIT P2, [UR21+0x350], R9 ;  /* 0x00035009ff0075a7 */ /* 0x000e620008041115 */
[----:B------:R-:W-:Y:S04]  /*6d80*/  ELECT P0, URZ, PT ;  /* 0x0000000000ff782f */ /* 0x000fe80003800000 */
[----:B------:R-:W-:Y:S11]  /*6d90*/  PLOP3.LUT P1, PT, P1, P0, PT, 0xf2, 0x2f ;  /* 0x00000000002f781c */ /* 0x000ff60000f21e72 */
[----:B------:R-:W-:Y:S02]  /*6da0*/  @!UPT UIADD3 URZ, UPT, UPT, URZ, URZ, URZ ;  /* 0x000000fffffff290 */ /* 0x000fe4000fffe0ff */
[----:B------:R-:W-:Y:S05]  /*6db0*/  @!P1 IADD3 R8, P0, PT, R16, 0x580, RZ ;  /* 0x0000058010089810 */ /* 0x000fea0007f1e0ff */
[----:B------:R-:W-:Y:S01]  /*6dc0*/  @!P1 IMAD.X R6, RZ, RZ, R17, P0 ;  /* 0x000000ffff069224 */ /* 0x000fe200000e0611 */
[----:B-1----:R-:W-:Y:S07]  /*6dd0*/  @!P2 BRA `(.L_x_141) ;  /* 0x0000004800e4a947 */ /* 0x002fee0003800000 */
.L_x_301:
[----:B------:R-:W-:Y:S01]  /*6de0*/  @!P1 R2UR UR5, R8 ;  /* 0x00000000080592ca */ /* 0x000fe200000e0000 */
[----:B------:R-:W-:Y:S01]  /*6df0*/  VOTEU.ALL UP0, P1 ;  /* 0x0000000000ff7886 */ /* 0x000fe20000800000 */
[----:B------:R-:W-:Y:S01]  /*6e00*/  @!P1 R2UR UR4, R6 ;  /* 0x00000000060492ca */ /* 0x000fe200000e0000 */
[----:B------:R-:W-:Y:S01]  /*6e10*/  UMOV UR16, 0x0 ;  /* 0x0000000000107882 */ /* 0x000fe20000000000 */
[----:B------:R-:W-:Y:S01]  /*6e20*/  UMOV UR17, 0x10000000 ;  /* 0x1000000000117882 */ /* 0x000fe20000000000 */
[----:B------:R-:W-:Y:S01]  /*6e30*/  UMOV UR28, UR36 ;  /* 0x00000024001c7c82 */ /* 0x000fe20008000000 */
[----:B------:R-:W-:Y:S01]  /*6e40*/  @!UP0 UIADD3 UR24, UPT, UPT, UR21, 0x500, URZ ;  /* 0x0000050015188890 */ /* 0x000fe2000fffe0ff */
[----:B-1-3--:R-:W-:Y:S01]  /*6e50*/  @!P1 IMAD.MOV.U32 R0, RZ, RZ, 0x1000 ;  /* 0x00001000ff009424 */ /* 0x00afe200078e00ff */
[----:B------:R-:W-:Y:S01]  /*6e60*/  @!UP0 UIADD3 UR10, UPT, UPT, UR26, 0x40, URZ ;  /* 0x000000401a0a8890 */ /* 0x000fe2000fffe0ff */
[----:B------:R-:W-:Y:S01]  /*6e70*/  VIADD R14, R14, 0x1 ;  /* 0x000000010e0e7836 */ /* 0x000fe20000000000 */
[----:B------:R-:W-:Y:S01]  /*6e80*/  @!UP0 UIADD3 UR8, UPT, UPT, UR21, 0xd00, URZ ;  /* 0x00000d0015088890 */ /* 0x000fe2000fffe0ff */
[----:B------:R-:W-:Y:S02]  /*6e90*/  VOTEU.ALL UP0, P1 ;  /* 0x0000000000ff7886 */ /* 0x000fe40000800000 */
[----:B------:R-:W-:Y:S01]  /*6ea0*/  IMAD.U32 R10, RZ, RZ, UR5 ;  /* 0x00000005ff0a7e24 */ /* 0x000fe2000f8e00ff */
[----:B------:R-:W-:Y:S01]  /*6eb0*/  UMOV UR9, UR25 ;  /* 0x0000001900097c82 */ /* 0x000fe20008000000 */
[----:B------:R-:W-:Y:S01]  /*6ec0*/  IMAD.U32 R11, RZ, RZ, UR4 ;  /* 0x00000004ff0b7e24 */ /* 0x000fe2000f8e00ff */
[----:B------:R-:W-:Y:S01]  /*6ed0*/  UMOV UR11, UR27 ;  /* 0x0000001b000b7c82 */ /* 0x000fe20008000000 */
[----:B------:R-:W-:Y:S01]  /*6ee0*/  UMOV UR12, UR36 ;  /* 0x00000024000c7c82 */ /* 0x000fe20008000000 */
[----:B------:R-:W-:Y:S01]  /*6ef0*/  @!P1 R2UR UR4, R10 ;  /* 0x000000000a0492ca */ /* 0x000fe200000e0000 */
[----:B------:R-:W-:Y:S01]  /*6f00*/  UPRMT UR6, UR46, 0x654, UR25 ;  /* 0x000006542e067896 */ /* 0x000fe20008000019 */
[----:B------:R-:W-:Y:S11]  /*6f10*/  @!P1 R2UR UR5, R11 ;  /* 0x000000000b0592ca */ /* 0x000ff600000e0000 */
[----:B------:R-:W-:Y:S02]  /*6f20*/  @!UPT UIADD3 URZ, UPT, UPT, URZ, URZ, URZ ;  /* 0x000000fffffff290 */ /* 0x000fe4000fffe0ff */
[----:B------:R1:W-:Y:S01]  /*6f30*/  @!UP0 UTMALDG.3D [UR24], [UR4], desc[UR16] ;  /* 0x00001018040085b4 */ /* 0x0003e20008011000 */
[----:B------:R-:W-:Y:S05]  /*6f40*/  VOTEU.ALL UP0, P1 ;  /* 0x0000000000ff7886 */ /* 0x000fea0000800000 */
[----:B------:R1:W-:Y:S01]  /*6f50*/  @!UP0 UTMALDG.3D [UR8], [UR4], desc[UR16] ;  /* 0x00001008040085b4 */ /* 0x0003e20008011000 */
[----:B------:R1:W-:Y:S01]  /*6f60*/  @!P1 SYNCS.ARRIVE.TRANS64.RED.A0TR RZ, [UR21+0x340], R0 ;  /* 0x00034000ffff99a7 */ /* 0x0003e20008300415 */
[----:B------:R-:W-:Y:S01]  /*6f70*/  SYNCS.ARRIVE.TRANS64.RED.A1T0 RZ, [UR6], RZ ;  /* 0x000000ffffff79a7 */ /* 0x000fe20008100406 */
[----:B------:R-:W3:Y:S02]  /*6f80*/  SYNCS.PHASECHK.TRANS64.TRYWAIT P0, [UR21+0x358], R9 ;  /* 0x00035809ff0075a7 */ /* 0x000ee40008001115 */
[----:B-1-3--:R-:W-:Y:S05]  /*6f90*/  @!P0 BRA `(.L_x_142) ;  /* 0x00000048008c8947 */ /* 0x00afea0003800000 */
.L_x_303:
[----:B------:R-:W-:Y:S01]  /*6fa0*/  UIADD3 UR24, UPT, UPT, UR14, UR62, URZ ;  /* 0x0000003e0e187290 */ /* 0x000fe2000fffe0ff */
[----:B------:R-:W-:Y:S01]  /*6fb0*/  @!P1 IADD3 R6, P0, PT, R16, 0x580, RZ ;  /* 0x0000058010069810 */ /* 0x000fe20007f1e0ff */
[----:B------:R-:W-:Y:S01]  /*6fc0*/  UPLOP3.LUT UP3, UPT, UPT, UPT, UPT, 0x80, 0x8 ;  /* 0x000000000008789c */ /* 0x000fe20003f6f070 */
[----:B------:R-:W-:Y:S01]  /*6fd0*/  LOP3.LUT R15, R15, 0x1, RZ, 0x3c, !PT ;  /* 0x000000010f0f7812 */ /* 0x000fe200078e3cff */
[----:B------:R-:W-:Y:S01]  /*6fe0*/  VOTEU.ALL UP0, P1 ;  /* 0x0000000000ff7886 */ /* 0x000fe20000800000 */
[----:B------:R-:W-:Y:S01]  /*6ff0*/  @!P1 R2UR UR5, R6 ;  /* 0x00000000060592ca */ /* 0x000fe200000e0000 */
[----:B-1----:R-:W-:Y:S01]  /*7000*/  @!P1 IMAD.X R0, RZ, RZ, R17, P0 ;  /* 0x000000ffff009224 */ /* 0x002fe200000e0611 */
[----:B------:R-:W-:Y:S01]  /*7010*/  UMOV UR6, 0x0 ;  /* 0x0000000000067882 */ /* 0x000fe20000000000 */
[----:B------:R-:W-:Y:S01]  /*7020*/  UMOV UR7, 0x10000000 ;  /* 0x1000000000077882 */ /* 0x000fe20000000000 */
[----:B------:R-:W-:Y:S01]  /*7030*/  @!UP0 UIADD3 UR18, UPT, UPT, UR26, 0x20, URZ ;  /* 0x000000201a128890 */ /* 0x000fe2000fffe0ff */
[----:B------:R-:W-:Y:S01]  /*7040*/  ISETP.NE.AND P0, PT, R14, 0x2, PT ;  /* 0x000000020e00780c */ /* 0x000fe20003f05270 */
[----:B------:R-:W-:Y:S01]  /*7050*/  @!UP0 UIADD3 UR16, UPT, UPT, UR21, 0x1500, URZ ;  /* 0x0000150015108890 */ /* 0x000fe2000fffe0ff */
[----:B------:R-:W-:Y:S01]  /*7060*/  @!P1 R2UR UR4, R0 ;  /* 0x00000000000492ca */ /* 0x000fe200000e0000 */
[----:B------:R-:W-:Y:S01]  /*7070*/  @!UP0 UIADD3 UR17, UPT, UPT, UR21, 0x348, URZ ;  /* 0x0000034815118890 */ /* 0x000fe2000fffe0ff */
[----:B------:R-:W-:Y:S01]  /*7080*/  SEL R0, RZ, 0x1, P0 ;  /* 0x00000001ff007807 */ /* 0x000fe20000000000 */
[----:B------:R-:W-:Y:S01]  /*7090*/  @!UP0 UIADD3 UR10, UPT, UPT, UR26, 0x60, URZ ;  /* 0x000000601a0a8890 */ /* 0x000fe2000fffe0ff */
[----:B------:R-:W-:Y:S01]  /*70a0*/  SEL R14, R14, RZ, P0 ;  /* 0x000000ff0e0e7207 */ /* 0x000fe20000000000 */
[----:B------:R-:W-:Y:S01]  /*70b0*/  @!UP0 UIADD3 UR8, UPT, UPT, UR21, 0x1d00, URZ ;  /* 0x00001d0015088890 */ /* 0x000fe2000fffe0ff */
[----:B------:R-:W-:Y:S01]  /*70c0*/  IMAD.U32 R8, RZ, RZ, UR5 ;  /* 0x00000005ff087e24 */ /* 0x000fe2000f8e00ff */
[----:B------:R-:W-:Y:S01]  /*70d0*/  VOTEU.ALL UP0, P1 ;  /* 0x0000000000ff7886 */ /* 0x000fe20000800000 */
[----:B------:R-:W-:Y:S01]  /*70e0*/  UMOV UR19, UR27 ;  /* 0x0000001b00137c82 */ /* 0x000fe20008000000 */
[----:B------:R-:W-:Y:S01]  /*70f0*/  UMOV UR20, UR36 ;  /* 0x0000002400147c82 */ /* 0x000fe20008000000 */
[----:B------:R-:W-:Y:S01]  /*7100*/  UMOV UR11, UR27 ;  /* 0x0000001b000b7c82 */ /* 0x000fe20008000000 */
[----:B------:R-:W-:Y:S01]  /*7110*/  UMOV UR12, UR36 ;  /* 0x00000024000c7c82 */ /* 0x000fe20008000000 */
[----:B------:R-:W-:Y:S01]  /*7120*/  UMOV UR9, UR17 ;  /* 0x0000001100097c82 */ /* 0x000fe20008000000 */
[----:B------:R-:W-:Y:S01]  /*7130*/  IMAD.U32 R9, RZ, RZ, UR4 ;  /* 0x00000004ff097e24 */ /* 0x000fe2000f8e00ff */
[----:B------:R-:W-:Y:S01]  /*7140*/  @!P1 R2UR UR4, R8 ;  /* 0x00000000080492ca */ /* 0x000fe200000e0000 */
[----:B------:R-:W-:Y:S01]  /*7150*/  UMOV UR36, UR29 ;  /* 0x0000001d00247c82 */ /* 0x000fe20008000000 */
[----:B------:R-:W-:Y:S02]  /*7160*/  LOP3.LUT R13, R13, R0, RZ, 0x3c, !PT ;  /* 0x000000000d0d7212 */ /* 0x000fe400078e3cff */
[----:B------:R-:W-:Y:S11]  /*7170*/  @!P1 R2UR UR5, R9 ;  /* 0x00000000090592ca */ /* 0x000ff600000e0000 */
[----:B------:R-:W-:Y:S02]  /*7180*/  @!UPT UIADD3 URZ, UPT, UPT, URZ, URZ, URZ ;  /* 0x000000fffffff290 */ /* 0x000fe4000fffe0ff */
[----:B------:R1:W-:Y:S01]  /*7190*/  @!UP0 UTMALDG.3D [UR16], [UR4], desc[UR6] ;  /* 0x00000610040085b4 */ /* 0x0003e20008011000 */
[----:B------:R-:W-:Y:S05]  /*71a0*/  VOTEU.ALL UP0, P1 ;  /* 0x0000000000ff7886 */ /* 0x000fea0000800000 */
[----:B------:R3:W-:Y:S01]  /*71b0*/  @!UP0 UTMALDG.3D [UR8], [UR4], desc[UR6] ;  /* 0x00000608040085b4 */ /* 0x0007e20008011000 */
[----:B------:R3:W-:Y:S01]  /*71c0*/  @!P1 SYNCS.ARRIVE.TRANS64.RED.A0TR RZ, [UR21+0x348], R7 ;  /* 0x00034807ffff99a7 */ /* 0x0007e20008300415 */
[----:B------:R-:W-:Y:S01]  /*71d0*/  SYNCS.ARRIVE.TRANS64.RED.A1T0 RZ, [UR37], RZ ;  /* 0x000000ffffff79a7 */ /* 0x000fe20008100425 */
[----:B-1----:R-:W-:Y:S01]  /*71e0*/  UIADD3 UR20, UPT, UPT, UR13, UR61, URZ ;  /* 0x0000003d0d147290 */ /* 0x002fe2000fffe0ff */
[----:B------:R-:W-:Y:S11]  /*71f0*/  BRA.U UP1, `(.L_x_143) ;  /* 0xfffffff101f07547 */ /* 0x000ff6000b83ffff */
[----:B------:R-:W-:-:S04]  /*7200*/  SHF.L.U32 R3, R15, 0x1f, RZ ;  /* 0x0000001f0f037819 */ /* 0x000fc800000006ff */
[----:B------:R-:W1:Y:S02]  /*7210*/  SYNCS.PHASECHK.TRANS64.TRYWAIT P0, [UR21+0x350], R3 ;  /* 0x00035003ff0075a7 */ /* 0x000e640008001115 */
[----:B-1----:R-:W-:Y:S05]  /*7220*/  @!P0 BRA `(.L_x_144) ;  /* 0x0000004800008947 */ /* 0x002fea0003800000 */
.L_x_305:
[----:B-1----:R-:W-:-:S07]  /*7230*/  MOV R0, UR21 ;  /* 0x0000001500007c02 */ /* 0x002fce0008000f00 */
.L_x_145:
[----:B-1----:R-:W-:-:S04]  /*7240*/  SHF.L.U32 R3, R15, 0x1f, RZ ;  /* 0x0000001f0f037819 */ /* 0x002fc800000006ff */
[----:B------:R1:W4:Y:S03]  /*7250*/  SYNCS.PHASECHK.TRANS64.TRYWAIT P0, [R0+URZ+0x358], R3 ;  /* 0x00035803000075a7 */ /* 0x00032600080011ff */
[----:B----4-:R-:W-:Y:S05]  /*7260*/  @!P0 NANOSLEEP.SYNCS 0x989680 ;  /* 0x009896800000895d */ /* 0x010fea0003900000 */
[----:B------:R-:W4:Y:S02]  /*7270*/  @!P0 SYNCS.PHASECHK.TRANS64 P0, [R0+URZ+0x358], R3 ;  /* 0x00035803000085a7 */ /* 0x000f2400080010ff */
[----:B--234-:R-:W-:Y:S05]  /*7280*/  @P0 EXIT ;  /* 0x000000000000094d */ /* 0x01cfea0003800000 */
[----:B------:R-:W-:Y:S05]  /*7290*/  BRA `(.L_x_145) ;  /* 0xfffffffc00e87947 */ /* 0x000fea000383ffff */
.L_x_134:
[----:B------:R-:W-:-:S06]  /*72a0*/  UISETP.GE.AND UP0, UPT, UR23, 0x4, UPT ;  /* 0x000000041700788c */ /* 0x000fcc000bf06270 */
[----:B------:R-:W-:-:S13]  /*72b0*/  PLOP3.LUT P0, PT, PT, PT, UP0, 0x80, 0x8 ;  /* 0x000000000008781c */ /* 0x000fda0003f0f008 */
[----:B-1----:R-:W-:Y:S05]  /*72c0*/  @!P0 EXIT ;  /* 0x000000000000894d */ /* 0x002fea0003800000 */
[----:B------:R-:W-:Y:S01]  /*72d0*/  BAR.SYNC.DEFER_BLOCKING 0x6, 0xa0 ;  /* 0x0182800000007b1d */ /* 0x000fe20000010000 */
[C---:B------:R-:W-:Y:S01]  /*72e0*/  IMAD.SHL.U32 R89, R99.reuse, 0x20, RZ ;  /* 0x0000002063597824 */ /* 0x040fe200078e00ff */
[----:B------:R-:W-:Y:S01]  /*72f0*/  CS2R R96, SRZ ;  /* 0x0000000000607805 */ /* 0x000fe2000001ff00 */
[C---:B------:R-:W-:Y:S01]  /*7300*/  IMAD.SHL.U32 R5, R99.reuse, 0x4, RZ ;  /* 0x0000000463057824 */ /* 0x040fe200078e00ff */
[----:B------:R-:W-:Y:S01]  /*7310*/  CS2R R94, SRZ ;  /* 0x00000000005e7805 */ /* 0x000fe2000001ff00 */
[----:B------:R-:W-:Y:S01]  /*7320*/  IMAD.U32 R37, R99, 0x10000, RZ ;  /* 0x0001000063257824 */ /* 0x000fe200078e00ff */
[----:B------:R-:W-:Y:S01]  /*7330*/  UMOV UR44, 0x400 ;  /* 0x00000400002c7882 */ /* 0x000fe20000000000 */
[----:B------:R-:W-:Y:S01]  /*7340*/  LOP3.LUT R4, R89, 0x80, RZ, 0xc0, !PT ;  /* 0x0000008059047812 */ /* 0x000fe200078ec0ff */
[----:B------:R-:W-:Y:S01]  /*7350*/  ULEA UR44, UR46, UR44, 0x18 ;  /* 0x0000002c2e2c7291 */ /* 0x000fe2000f8ec0ff */
[----:B------:R-:W1:Y:S01]  /*7360*/  LDC.64 R84, c[0x0][0x888] ;  /* 0x00022200ff547b82 */ /* 0x000e620000000a00 */
[C---:B------:R-:W-:Y:S01]  /*7370*/  IMAD.SHL.U32 R7, R91.reuse, 0x400, RZ ;  /* 0x000004005b077824 */ /* 0x040fe200078e00ff */
[----:B------:R-:W-:Y:S01]  /*7380*/  LOP3.LUT R5, R4, 0x10, R5, 0xf8, !PT ;  /* 0x0000001004057812 */ /* 0x000fe200078ef805 */
[----:B------:R-:W-:Y:S01]  /*7390*/  IMAD.SHL.U32 R4, R91, 0x200000, RZ ;  /* 0x002000005b047824 */ /* 0x000fe200078e00ff */
[C---:B------:R-:W-:Y:S01]  /*73a0*/  LOP3.LUT R88, R89.reuse, 0xb60, RZ, 0xc0, !PT ;  /* 0x00000b6059587812 */ /* 0x040fe200078ec0ff */
[----:B------:R-:W-:Y:S01]  /*73b0*/  UIADD3 UR4, UPT, UPT, UR44, 0x2500, URZ ;  /* 0x000025002c047890 */ /* 0x000fe2000fffe0ff */
[----:B------:R-:W-:Y:S01]  /*73c0*/  LOP3.LUT P0, RZ, R89, 0x80, RZ, 0xc0, !PT ;  /* 0x0000008059ff7812 */ /* 0x000fe2000780c0ff */
[----:B------:R-:W-:Y:S01]  /*73d0*/  IMAD.MOV.U32 R36, RZ, RZ, RZ ;  /* 0x000000ffff247224 */ /* 0x000fe200078e00ff */
[----:B------:R-:W2:Y:S01]  /*73e0*/  LDC.64 R86, c[0x0][0x890] ;  /* 0x00022400ff567b82 */ /* 0x000ea20000000a00 */
[----:B------:R-:W-:Y:S01]  /*73f0*/  LOP3.LUT R4, R4, 0x200000, RZ, 0xc0, !PT ;  /* 0x0020000004047812 */ /* 0x000fe200078ec0ff */
[----:B------:R-:W-:Y:S01]  /*7400*/  IMAD.MOV.U32 R93, RZ, RZ, RZ ;  /* 0x000000ffff5d7224 */ /* 0x000fe200078e00ff */
[----:B------:R-:W-:Y:S01]  /*7410*/  LOP3.LUT R88, R88, 0x400, R7, 0xf8, !PT ;  /* 0x0000040058587812 */ /* 0x000fe200078ef807 */
[----:B------:R-:W-:Y:S01]  /*7420*/  IMAD.U32 R98, RZ, RZ, UR4 ;  /* 0x00000004ff627e24 */ /* 0x000fe2000f8e00ff */
[----:B------:R-:W-:Y:S01]  /*7430*/  LOP3.LUT R37, R4, 0x400000, R37, 0xf8, !PT ;  /* 0x0040000004257812 */ /* 0x000fe200078ef825 */
[----:B------:R-:W3:Y:S01]  /*7440*/  LDCU UR58, c[0x0][0x370] ;  /* 0x00006e00ff3a77ac */ /* 0x000ee20008000800 */
[----:B------:R-:W4:Y:S01]  /*7450*/  LDS R0, [UR44+0x420] ;  /* 0x0004202cff007984 */ /* 0x000f220008000800 */
[----:B------:R-:W1:Y:S01]  /*7460*/  LDC.64 R82, c[0x0][0x8b0] ;  /* 0x00022c00ff527b82 */ /* 0x000e620000000a00 */
[----:B------:R-:W-:Y:S01]  /*7470*/  LOP3.LUT R88, R88, R5, RZ, 0xfc, !PT ;  /* 0x0000000558587212 */ /* 0x000fe200078efcff */
[----:B------:R-:W1:Y:S01]  /*7480*/  LDCU UR43, c[0x0][0xb0c] ;  /* 0x00016180ff2b77ac */ /* 0x000e620008000800 */
[----:B------:R-:W-:Y:S01]  /*7490*/  LOP3.LUT R99, R99, 0x60, RZ, 0xc0, !PT ;  /* 0x0000006063637812 */ /* 0x000fe200078ec0ff */
[----:B------:R-:W1:Y:S04]  /*74a0*/  LDCU UR63, c[0x0][0xb20] ;  /* 0x00016400ff3f77ac */ /* 0x000e680008000800 */
[----:B------:R-:W1:Y:S01]  /*74b0*/  LDC.64 R80, c[0x0][0x8a8] ;  /* 0x00022a00ff507b82 */ /* 0x000e620000000a00 */
[----:B------:R-:W1:Y:S01]  /*74c0*/  LDCU UR39, c[0x0][0xb30] ;  /* 0x00016600ff2777ac */ /* 0x000e620008000800 */
[----:B------:R-:W1:Y:S01]  /*74d0*/  LDCU.64 UR56, c[0x0][0x888] ;  /* 0x00011100ff3877ac */ /* 0x000e620008000a00 */
[----:B------:R-:W1:Y:S01]  /*74e0*/  LDCU.64 UR40, c[0x0][0xb28] ;  /* 0x00016500ff2877ac */ /* 0x000e620008000a00 */
[----:B------:R-:W1:Y:S01]  /*74f0*/  LDCU.128 UR52, c[0x0][0xb10] ;  /* 0x00016200ff3477ac */ /* 0x000e620008000c00 */
[----:B------:R-:W1:Y:S01]  /*7500*/  LDCU UR47, c[0x0][0x374] ;  /* 0x00006e80ff2f77ac */ /* 0x000e620008000800 */
[----:B------:R-:W-:Y:S01]  /*7510*/  UIADD3 UR60, UPT, UPT, UR44, 0x500, URZ ;  /* 0x000005002c3c7890 */ /* 0x000fe2000fffe0ff */
[----:B----4-:R-:W-:Y:S01]  /*7520*/  IMAD.IADD R37, R0, 0x1, R37 ;  /* 0x0000000100257824 */ /* 0x010fe200078e0225 */
[----:B--23--:R-:W-:-:S10]  /*7530*/  P2R R0, PR, RZ, 0x1 ;  /* 0x00000001ff007803 */ /* 0x00cfd40000000000 */
.L_x_171:
[C---:B------:R-:W-:Y:S02]  /*7540*/  LEA R3, R93.reuse, UR44, 0x3 ;  /* 0x0000002c5d037c11 */ /* 0x040fe4000f8e18ff */
[----:B------:R-:W-:Y:S02]  /*7550*/  SHF.L.U32 R0, R96, 0x1f, RZ ;  /* 0x0000001f60007819 */ /* 0x000fe400000006ff */
[----:B------:R-:W-:Y:S02]  /*7560*/  LEA R5, R93, UR44, 0x4 ;  /* 0x0000002c5d057c11 */ /* 0x000fe4000f8e20ff */
[----:B------:R-:W2:Y:S02]  /*7570*/  SYNCS.PHASECHK.TRANS64.TRYWAIT P0, [R3+URZ+0x370], R0 ;  /* 0x00037000030075a7 */ /* 0x000ea400080011ff */
[----:B-12---:R-:W-:Y:S05]  /*7580*/  @!P0 BRA `(.L_x_146) ;  /* 0x0000004400408947 */ /* 0x006fea0003800000 */
.L_x_306:
[----:B------:R-:W3:Y:S01]  /*7590*/  LDS.128 R4, [R5+0x400] ;  /* 0x0004000005047984 */ /* 0x000ee20000000c00 */
        /* <DEDUP_REMOVED lines=10> */
[----:B------:R-:W-:Y:S01]  /*7640*/  PLOP3.LUT P0, PT, PT, PT, UP1, 0x80, 0x8 ;  /* 0x000000000008781c */ /* 0x000fe20003f0f018 */
[----:B------:R-:W-:Y:S11]  /*7650*/  UP2UR UR45, UPR, URZ, 0x2 ;  /* 0x00000002ff2d7883 */ /* 0x000ff60008000000 */
[----:B------:R-:W-:Y:S01]  /*7660*/  @!UPT UIADD3 URZ, UPT, UPT, URZ, URZ, URZ ;  /* 0x000000fffffff290 */ /* 0x000fe2000fffe0ff */
[----:B--2---:R-:W-:Y:S02]  /*7670*/  @P0 SHF.R.U32.HI R0, RZ, 0x10, R5 ;  /* 0x00000010ff000819 */ /* 0x004fe40000011605 */
        /* <DEDUP_REMOVED lines=12> */
[----:B-1----:R-:W-:Y:S02]  /*7740*/  UIMAD.WIDE.U32 UR4, UR47, UR55, URZ ;  /* 0x000000372f0472a5 */ /* 0x002fe4000f8e00ff */
[----:B------:R-:W-:Y:S02]  /*7750*/  UIMAD.WIDE.U32 UR6, UR58, UR52, URZ ;  /* 0x000000343a0672a5 */ /* 0x000fe4000f8e00ff */
[----:B------:R-:W-:Y:S02]  /*7760*/  UISETP.NE.AND UP0, UPT, UR54, 0x1, UPT ;  /* 0x000000013600788c */ /* 0x000fe4000bf05270 */
[----:B------:R-:W-:Y:S02]  /*7770*/  UIMAD.WIDE.U32 UR8, UR37, UR55, URZ ;  /* 0x00000037250872a5 */ /* 0x000fe4000f8e00ff */
[----:B------:R-:W-:Y:S02]  /*7780*/  UIMAD.WIDE.U32 UR10, UR38, UR52, URZ ;  /* 0x00000034260a72a5 */ /* 0x000fe4000f8e00ff */
[----:B------:R-:W-:Y:S02]  /*7790*/  UISETP.NE.AND UP1, UPT, UR43, 0x1, UPT ;  /* 0x000000012b00788c */ /* 0x000fe4000bf25270 */
[----:B------:R-:W-:Y:S01]  /*77a0*/  UISETP.NE.AND UP2, UPT, UR42, 0x1, UPT ;  /* 0x000000012a00788c */ /* 0x000fe2000bf45270 */
[----:B------:R-:W-:Y:S02]  /*77b0*/  UMOV UR4, UR5 ;  /* 0x0000000500047c82 */ /* 0x000fe40008000000 */
[----:B------:R-:W-:Y:S03]  /*77c0*/  USHF.R.U32.HI UR5, URZ, UR63, UR4 ;  /* 0x0000003fff057299 */ /* 0x000fe60008011604 */
[----:B------:R-:W-:Y:S02]  /*77d0*/  UMOV UR4, UR7 ;  /* 0x0000000700047c82 */ /* 0x000fe40008000000 */
[----:B------:R-:W-:Y:S02]  /*77e0*/  USHF.R.U32.HI UR7, URZ, UR53, UR4 ;  /* 0x00000035ff077299 */ /* 0x000fe40008011604 */
[----:B------:R-:W-:Y:S02]  /*77f0*/  USEL UR4, UR47, UR5, !UP0 ;  /* 0x000000052f047287 */ /* 0x000fe4000c000000 */
[----:B------:R-:W-:Y:S01]  /*7800*/  USEL UR7, UR58, UR7, !UP1 ;  /* 0x000000073a077287 */ /* 0x000fe2000c800000 */
[----:B------:R-:W-:Y:S01]  /*7810*/  UMOV UR5, UR9 ;  /* 0x0000000900057c82 */ /* 0x000fe20008000000 */
[----:B------:R-:W-:Y:S02]  /*7820*/  UIMAD.WIDE.U32 UR8, UR4, UR40, URZ ;  /* 0x00000028040872a5 */ /* 0x000fe4000f8e00ff */
[----:B------:R-:W-:Y:S03]  /*7830*/  USHF.R.U32.HI UR6, URZ, UR63, UR5 ;  /* 0x0000003fff067299 */ /* 0x000fe60008011605 */
[----:B------:R-:W-:Y:S01]  /*7840*/  UMOV UR5, UR11 ;  /* 0x0000000b00057c82 */ /* 0x000fe20008000000 */
[----:B------:R-:W-:Y:S02]  /*7850*/  UIMAD.WIDE.U32 UR10, UR7, UR40, URZ ;  /* 0x00000028070a72a5 */ /* 0x000fe4000f8e00ff */
[----:B------:R-:W-:Y:S02]  /*7860*/  USHF.R.U32.HI UR12, URZ, UR53, UR5 ;  /* 0x00000035ff0c7299 */ /* 0x000fe40008011605 */
[----:B------:R-:W-:Y:S01]  /*7870*/  USEL UR6, UR37, UR6, !UP0 ;  /* 0x0000000625067287 */ /* 0x000fe2000c000000 */
[----:B------:R-:W-:Y:S02]  /*7880*/  UMOV UR5, UR9 ;  /* 0x0000000900057c82 */ /* 0x000fe40008000000 */
[----:B------:R-:W-:Y:S01]  /*7890*/  UMOV UR10, UR11 ;  /* 0x0000000b000a7c82 */ /* 0x000fe20008000000 */
[----:B------:R-:W-:Y:S02]  /*78a0*/  @UP2 USHF.R.U32.HI UR4, URZ, UR41, UR5 ;  /* 0x00000029ff042299 */ /* 0x000fe40008011605 */
[----:B------:R-:W-:Y:S02]  /*78b0*/  @UP2 USHF.R.U32.HI UR7, URZ, UR41, UR10 ;  /* 0x00000029ff072299 */ /* 0x000fe4000801160a */
[----:B------:R-:W-:Y:S02]  /*78c0*/  UIMAD UR4, UR42, UR4, URZ ;  /* 0x000000042a0472a4 */ /* 0x000fe4000f8e02ff */
[----:B------:R-:W-:Y:S02]  /*78d0*/  UIMAD.WIDE.U32 UR10, UR6, UR40, URZ ;  /* 0x00000028060a72a5 */ /* 0x000fe4000f8e00ff */
[----:B------:R-:W-:Y:S02]  /*78e0*/  USEL UR5, UR38, UR12, !UP1 ;  /* 0x0000000c26057287 */ /* 0x000fe4000c800000 */
[----:B------:R-:W-:Y:S02]  /*78f0*/  UIMAD UR8, UR42, UR7, URZ ;  /* 0x000000072a0872a4 */ /* 0x000fe4000f8e02ff */
[----:B------:R-:W-:Y:S03]  /*7900*/  UISETP.GE.AND UP0, UPT, UR6, UR4, UPT ;  /* 0x000000040600728c */ /* 0x000fe6000bf06270 */
[----:B------:R-:W-:Y:S01]  /*7910*/  UMOV UR4, UR11 ;  /* 0x0000000b00047c82 */ /* 0x000fe20008000000 */
[----:B------:R-:W-:Y:S02]  /*7920*/  UISETP.GE.OR UP0, UPT, UR5, UR8, UP0 ;  /* 0x000000080500728c */ /* 0x000fe40008706670 */
[----:B------:R-:W-:Y:S02]  /*7930*/  USHF.R.U32.HI UR4, URZ, UR41, UR4 ;  /* 0x00000029ff047299 */ /* 0x000fe40008011604 */
[----:B------:R-:W-:Y:S02]  /*7940*/  UIMAD.WIDE.U32 UR8, UR5, UR40, URZ ;  /* 0x00000028050872a5 */ /* 0x000fe4000f8e00ff */
[----:B------:R-:W-:Y:S02]  /*7950*/  USEL UR11, UR6, UR4, !UP2 ;  /* 0x00000004060b7287 */ /* 0x000fe4000d000000 */
[----:B------:R-:W-:Y:S02]  /*7960*/  UIADD3 UR8, UPT, UPT, -UR5, URZ, URZ ;  /* 0x000000ff05087290 */ /* 0x000fe4000fffe1ff */
[----:B------:R-:W-:Y:S01]  /*7970*/  UIADD3 UR10, UPT, UPT, -UR11, URZ, URZ ;  /* 0x000000ff0b0a7290 */ /* 0x000fe2000fffe1ff */
[----:B------:R-:W-:Y:S01]  /*7980*/  @!UP0 UMOV UR4, UR9 ;  /* 0x0000000900048c82 */ /* 0x000fe20008000000 */
[----:B------:R-:W-:Y:S02]  /*7990*/  UIADD3 UR9, UPT, UPT, -UR6, URZ, URZ ;  /* 0x000000ff06097290 */ /* 0x000fe4000fffe1ff */
[----:B------:R-:W-:Y:S02]  /*79a0*/  @!UP0 USHF.R.U32.HI UR4, URZ, UR41, UR4 ;  /* 0x00000029ff048299 */ /* 0x000fe40008011604 */
[----:B------:R-:W-:Y:S02]  /*79b0*/  UIMAD UR10, UR42, UR10, UR6 ;  /* 0x0000000a2a0a72a4 */ /* 0x000fe4000f8e0206 */
[----:B------:R-:W-:Y:S04]  /*79c0*/  @!UP0 USEL UR4, UR5, UR4, !UP2 ;  /* 0x0000000405048287 */ /* 0x000fe8000d000000 */
[----:B------:R-:W-:Y:S02]  /*79d0*/  @!UP0 UIMAD UR10, UR7, UR10, UR4 ;  /* 0x0000000a070a82a4 */ /* 0x000fe4000f8e0204 */
[----:B------:R-:W-:Y:S02]  /*79e0*/  @!UP0 UIADD3 UR11, UPT, UPT, UR11, -UR4, URZ ;  /* 0x800000040b0b8290 */ /* 0x000fe4000fffe0ff */
[----:B------:R-:W-:Y:S02]  /*79f0*/  UIMAD UR7, UR43, UR8, UR38 ;  /* 0x000000082b0772a4 */ /* 0x000fe4000f8e0226 */
[----:B------:R-:W-:Y:S02]  /*7a00*/  @!UP0 UIMAD UR6, UR11, UR42, UR5 ;  /* 0x0000002a0b0682a4 */ /* 0x000fe4000f8e0205 */
[----:B------:R-:W-:Y:S01]  /*7a10*/  UIMAD UR4, UR54, UR9, UR37 ;  /* 0x00000009360472a4 */ /* 0x000fe2000f8e0225 */
[----:B------:R-:W-:Y:S02]  /*7a20*/  @!UP0 UMOV UR5, UR10 ;  /* 0x0000000a00058c82 */ /* 0x000fe40008000000 */
[----:B------:R-:W-:Y:S02]  /*7a30*/  UIMAD UR38, UR5, UR43, UR7 ;  /* 0x0000002b052672a4 */ /* 0x000fe4000f8e0207 */
[----:B------:R-:W-:Y:S11]  /*7a40*/  UIMAD UR37, UR6, UR54, UR4 ;  /* 0x00000036062572a4 */ /* 0x000ff6000f8e0204 */
[----:B------:R-:W-:Y:S01]  /*7a50*/  @!UPT UIADD3 URZ, UPT, UPT, URZ, URZ, URZ ;  /* 0x000000fffffff290 */ /* 0x000fe2000fffe0ff */
.L_x_147:
[----:B-1----:R-:W-:Y:S01]  /*7a60*/  UISETP.NE.AND UP0, UPT, UR39, 0x1, UPT ;  /* 0x000000012700788c */ /* 0x002fe2000bf05270 */
[----:B------:R-:W-:Y:S01]  /*7a70*/  IADD3 R93, PT, PT, R93, 0x1, RZ ;  /* 0x000000015d5d7810 */ /* 0x000fe20007ffe0ff */
[----:B------:R-:W-:Y:S02]  /*7a80*/  USHF.L.U32 UR50, UR24, 0x6, URZ ;  /* 0x0000000618327899 */ /* 0x000fe400080006ff */
[----:B------:R-:W-:Y:S07]  /*7a90*/  USHF.L.U32 UR49, UR20, 0x7, URZ ;  /* 0x0000000714317899 */ /* 0x000fee00080006ff */
[----:B------:R-:W1:Y:S01]  /*7aa0*/  @!UP0 LDCU.128 UR12, c[0x0][0xb10] ;  /* 0x00016200ff0c87ac */ /* 0x000e620008000c00 */
[----:B------:R-:W3:Y:S01]  /*7ab0*/  @!UP0 LDCU UR5, c[0x0][0xb0c] ;  /* 0x00016180ff0587ac */ /* 0x000ee20008000800 */
[----:B------:R-:W4:Y:S01]  /*7ac0*/  @!UP0 LDCU UR10, c[0x0][0xb20] ;  /* 0x00016400ff0a87ac */ /* 0x000f220008000800 */
[----:B-1----:R-:W-:Y:S02]  /*7ad0*/  UIMAD.WIDE.U32 UR8, UR38, UR12, URZ ;  /* 0x0000000c260872a5 */ /* 0x002fe4000f8e00ff */
[----:B------:R-:W-:Y:S02]  /*7ae0*/  UIMAD.WIDE.U32 UR6, UR37, UR15, URZ ;  /* 0x0000000f250672a5 */ /* 0x000fe4000f8e00ff */
[----:B------:R-:W-:Y:S03]  /*7af0*/  @!UP0 UISETP.NE.AND UP1, UPT, UR14, 0x1, UPT ;  /* 0x000000010e00888c */ /* 0x000fe6000bf25270 */
[----:B------:R-:W-:Y:S01]  /*7b00*/  @!UP0 UMOV UR4, UR9 ;  /* 0x0000000900048c82 */ /* 0x000fe20008000000 */
[----:B---3--:R-:W-:Y:S02]  /*7b10*/  @!UP0 UISETP.NE.AND UP2, UPT, UR5, 0x1, UPT ;  /* 0x000000010500888c */ /* 0x008fe4000bf45270 */
[----:B------:R-:W-:Y:S01]  /*7b20*/  @!UP0 USHF.R.U32.HI UR4, URZ, UR13, UR4 ;  /* 0x0000000dff048299 */ /* 0x000fe20008011604 */
[----:B------:R-:W-:Y:S02]  /*7b30*/  @!UP0 UMOV UR6, UR7 ;  /* 0x0000000700068c82 */ /* 0x000fe40008000000 */
[----:B----4-:R-:W-:Y:S02]  /*7b40*/  @!UP0 USHF.R.U32.HI UR6, URZ, UR10, UR6 ;  /* 0x0000000aff068299 */ /* 0x010fe40008011606 */
[----:B------:R-:W-:Y:S02]  /*7b50*/  @!UP0 USEL UR7, UR38, UR4, !UP2 ;  /* 0x0000000426078287 */ /* 0x000fe4000d000000 */
[----:B------:R-:W-:Y:S04]  /*7b60*/  @!UP0 USEL UR6, UR37, UR6, !UP1 ;  /* 0x0000000625068287 */ /* 0x000fe8000c800000 */
[----:B------:R-:W-:Y:S02]  /*7b70*/  @!UP0 UIADD3 UR4, UPT, UPT, -UR7, UR6, URZ ;  /* 0x0000000607048290 */ /* 0x000fe4000fffe1ff */
[----:B------:R-:W-:Y:S02]  /*7b80*/  @!UP0 UIADD3 UR6, UPT, UPT, UR7, -UR6, URZ ;  /* 0x8000000607068290 */ /* 0x000fe4000fffe0ff */
[----:B------:R-:W-:Y:S02]  /*7b90*/  @!UP0 UIMAD UR38, UR4, UR5, UR38 ;  /* 0x00000005042682a4 */ /* 0x000fe4000f8e0226 */
[----:B------:R-:W-:Y:S02]  /*7ba0*/  @!UP0 UIMAD UR37, UR6, UR14, UR37 ;  /* 0x0000000e062582a4 */ /* 0x000fe4000f8e0225 */
[----:B------:R-:W-:Y:S09]  /*7bb0*/  ULOP3.LUT UP0, URZ, UR60, 0x90, URZ, 0xc0, !UPT ;  /* 0x000000903cff7892 */ /* 0x000ff2000f80c0ff */
[----:B------:R-:W-:Y:S05]  /*7bc0*/  BRA.U !UP0, `(.L_x_148) ;  /* 0x0000000108407547 */ /* 0x000fea000b800000 */
[----:B------:R-:W1:Y:S01]  /*7bd0*/  LDCU.64 UR8, c[0x4][0x80] ;  /* 0x01001000ff0877ac */ /* 0x000e620008000a00 */
[----:B------:R-:W-:Y:S01]  /*7be0*/  MOV R3, 0x0 ;  /* 0x0000000000037802 */ /* 0x000fe20000000f00 */
[----:B------:R-:W-:Y:S02]  /*7bf0*/  HFMA2 R12, -RZ, RZ, 0, 5.9604644775390625e-08 ;  /* 0x00000001ff0c7431 */ /* 0x000fe400000001ff */
[----:B------:R-:W-:Y:S02]  /*7c00*/  IMAD.MOV.U32 R8, RZ, RZ, 0x70 ;  /* 0x00000070ff087424 */ /* 0x000fe400078e00ff */
[----:B------:R-:W-:Y:S01]  /*7c10*/  IMAD.MOV.U32 R13, RZ, RZ, RZ ;  /* 0x000000ffff0d7224 */ /* 0x000fe200078e00ff */
[----:B------:R-:W3:Y:S01]  /*7c20*/  LDCU.64 UR6, c[0x4][0x88] ;  /* 0x01001100ff0677ac */ /* 0x000ee20008000a00 */
[----:B------:R-:W4:Y:S01]  /*7c30*/  LDC.64 R2, c[0x4][R3] ;  /* 0x0100000003027b82 */ /* 0x000f220000000a00 */
[----:B------:R-:W2:Y:S01]  /*7c40*/  LDCU.64 UR4, c[0x4][0x8] ;  /* 0x01000100ff0477ac */ /* 0x000ea20008000a00 */
[----:B-1----:R-:W-:Y:S01]  /*7c50*/  MOV R5, UR9 ;  /* 0x0000000900057c02 */ /* 0x002fe20008000f00 */
[----:B------:R-:W-:Y:S01]  /*7c60*/  IMAD.U32 R4, RZ, RZ, UR8 ;  /* 0x00000008ff047e24 */ /* 0x000fe2000f8e00ff */
[----:B---3--:R-:W-:Y:S01]  /*7c70*/  MOV R7, UR7 ;  /* 0x0000000700077c02 */ /* 0x008fe20008000f00 */
[----:B------:R-:W-:Y:S01]  /*7c80*/  IMAD.U32 R6, RZ, RZ, UR6 ;  /* 0x00000006ff067e24 */ /* 0x000fe2000f8e00ff */
[----:B--2---:R-:W-:Y:S01]  /*7c90*/  MOV R11, UR5 ;  /* 0x00000005000b7c02 */ /* 0x004fe20008000f00 */
[----:B------:R-:W-:Y:S02]  /*7ca0*/  IMAD.U32 R10, RZ, RZ, UR4 ;  /* 0x00000004ff0a7e24 */ /* 0x000fe4000f8e00ff */
[----:B------:R-:W-:Y:S07]  /*7cb0*/  LEPC R20, `(.L_x_148) ;  /* 0x000000001014794e */ /* 0x000fee0000000000 */
[----:B----45:R-:W-:Y:S05]  /*7cc0*/  CALL.ABS.NOINC R2 ;  /* 0x0000000002007343 */ /* 0x030fea0003c00000 */
.L_x_148:
[----:B------:R-:W-:Y:S01]  /*7cd0*/  LOP3.LUT P0, RZ, R98, 0x90, RZ, 0xc0, !PT ;  /* 0x0000009062ff7812 */ /* 0x000fe2000780c0ff */
[----:B------:R-:W-:Y:S11]  /*7ce0*/  BSSY.RECONVERGENT B6, `(.L_x_149) ;  /* 0x0000013000067945 */ /* 0x000ff60003800200 */
[----:B------:R-:W-:Y:S01]  /*7cf0*/  @!UPT UIADD3 URZ, UPT, UPT, URZ, URZ, URZ ;  /* 0x000000fffffff290 */ /* 0x000fe2000fffe0ff */
[----:B------:R-:W-:Y:S05]  /*7d00*/  @!P0 BRA `(.L_x_150) ;  /* 0x0000000000408947 */ /* 0x000fea0003800000 */
        /* <DEDUP_REMOVED lines=16> */
.L_x_150:
[----:B------:R-:W-:Y:S05]  /*7e10*/  BSYNC.RECONVERGENT B6 ;  /* 0x0000000000067941 */ /* 0x000fea0003800200 */
.L_x_149:
[----:B------:R-:W-:Y:S02]  /*7e20*/  ISETP.NE.U32.AND P0, PT, RZ, UR56, PT ;  /* 0x00000038ff007c0c */ /* 0x000fe4000bf05070 */
[C---:B------:R-:W-:Y:S02]  /*7e30*/  ISETP.NE.U32.AND P4, PT, R86.reuse, RZ, PT ;  /* 0x000000ff5600720c */ /* 0x040fe40003f85070 */
[----:B------:R-:W-:Y:S02]  /*7e40*/  ISETP.NE.U32.AND P1, PT, R86, RZ, PT ;  /* 0x000000ff5600720c */ /* 0x000fe40003f25070 */
[----:B------:R-:W-:Y:S02]  /*7e50*/  ISETP.NE.AND.EX P0, PT, RZ, UR57, PT, P0 ;  /* 0x00000039ff007c0c */ /* 0x000fe4000bf05300 */
[C---:B------:R-:W-:Y:S02]  /*7e60*/  ISETP.NE.AND.EX P4, PT, R87.reuse, RZ, PT, P4 ;  /* 0x000000ff5700720c */ /* 0x040fe40003f85340 */
[----:B------:R-:W-:Y:S02]  /*7e70*/  ISETP.NE.AND.EX P1, PT, R87, RZ, P0, P1 ;  /* 0x000000ff5700720c */ /* 0x000fe40000725310 */
[----:B------:R-:W-:Y:S02]  /*7e80*/  ISETP.NE.U32.AND P5, PT, R82, RZ, PT ;  /* 0x000000ff5200720c */ /* 0x000fe40003fa5070 */
[----:B------:R-:W-:Y:S02]  /*7e90*/  ISETP.NE.U32.AND P2, PT, RZ, UR56, PT ;  /* 0x00000038ff007c0c */ /* 0x000fe4000bf45070 */
[----:B------:R-:W-:Y:S02]  /*7ea0*/  PLOP3.LUT P0, PT, PT, PT, PT, 0x8, 0x80 ;  /* 0x000000000080781c */ /* 0x000fe40003f0e170 */
[----:B------:R-:W-:Y:S02]  /*7eb0*/  ISETP.NE.AND.EX P5, PT, R83, RZ, PT, P5 ;  /* 0x000000ff5300720c */ /* 0x000fe40003fa5350 */
[----:B------:R-:W-:Y:S03]  /*7ec0*/  ISETP.NE.AND.EX P2, PT, RZ, UR57, PT, P2 ;  /* 0x00000039ff007c0c */ /* 0x000fe6000bf45320 */
[----:B------:R-:W-:Y:S01]  /*7ed0*/  @!P1 PLOP3.LUT P0, PT, P4, PT, PT, 0x80, 0x8 ;  /* 0x000000000008981c */ /* 0x000fe2000270f070 */
[----:B------:R-:W-:Y:S01]  /*7ee0*/  @!UPT UIADD3 URZ, UPT, UPT, URZ, URZ, URZ ;  /* 0x000000fffffff290 */ /* 0x000fe2000fffe0ff */
[----:B------:R-:W-:Y:S11]  /*7ef0*/  @!P4 BRA `(.L_x_151) ;  /* 0x000000000030c947 */ /* 0x000ff60003800000 */
[----:B------:R-:W-:Y:S01]  /*7f00*/  ISETP.NE.U32.AND P3, PT, R84, RZ, PT ;  /* 0x000000ff5400720c */ /* 0x000fe20003f65070 */
[----:B------:R-:W1:Y:S01]  /*7f10*/  LDCU.64 UR4, c[0x0][0x358] ;  /* 0x00006b00ff0477ac */ /* 0x000e620008000a00 */
[----:B------:R-:W-:Y:S02]  /*7f20*/  IMAD.MOV.U32 R90, RZ, RZ, 0x1 ;  /* 0x00000001ff5a7424 */ /* 0x000fe400078e00ff */
[----:B------:R-:W-:Y:S11]  /*7f30*/  ISETP.NE.AND.EX P3, PT, R85, RZ, PT, P3 ;  /* 0x000000ff5500720c */ /* 0x000ff60003f65330 */
[----:B------:R-:W-:Y:S02]  /*7f40*/  @!UPT UIADD3 URZ, UPT, UPT, URZ, URZ, URZ ;  /* 0x000000fffffff290 */ /* 0x000fe4000fffe0ff */
[----:B------:R-:W3:Y:S01]  /*7f50*/  @P3 LDC.64 R2, c[0x0][0x888] ;  /* 0x00022200ff023b82 */ /* 0x000ee20000000a00 */
[----:B--2---:R-:W-:Y:S04]  /*7f60*/  @P3 IMAD R0, R86, UR36, RZ ;  /* 0x0000002456003c24 */ /* 0x004fe8000f8e02ff */
[----:B---3--:R-:W-:Y:S04]  /*7f70*/  @P3 IMAD.WIDE R2, R0, 0x4, R2 ;  /* 0x0000000400023825 */ /* 0x008fe800078e0202 */
[----:B------:R-:W-:Y:S01]  /*7f80*/  HFMA2 R0, -RZ, RZ, 0, 5.9604644775390625e-08 ;  /* 0x00000001ff007431 */ /* 0x000fe200000001ff */
[----:B-1---5:R1:W5:Y:S04]  /*7f90*/  @P3 LDG.E R41, desc[UR4][R2.64] ;  /* 0x0000000402293981 */ /* 0x022368000c1e1900 */
[----:B------:R-:W-:Y:S01]  /*7fa0*/  @!P3 PRMT R90, R0, 0x7610, R90 ;  /* 0x00007610005ab816 */ /* 0x000fe2000000005a */
[----:B-1----:R-:W3:Y:S06]  /*7fb0*/  @!P3 LDC R41, c[0x0][0x880] ;  /* 0x00022000ff29bb82 */ /* 0x002eec0000000800 */
.L_x_151:
[----:B------:R-:W-:Y:S05]  /*7fc0*/  @!P5 BRA `(.L_x_152) ;  /* 0x000000000024d947 */ /* 0x000fea0003800000 */
[----:B------:R-:W-:Y:S01]  /*7fd0*/  ISETP.NE.U32.AND P3, PT, R80, RZ, PT ;  /* 0x000000ff5000720c */ /* 0x000fe20003f65070 */
[----:B------:R-:W1:Y:S03]  /*7fe0*/  LDCU.64 UR4, c[0x0][0x358] ;  /* 0x00006b00ff0477ac */ /* 0x000e660008000a00 */
[----:B------:R-:W-:Y:S11]  /*7ff0*/  ISETP.NE.AND.EX P3, PT, R81, RZ, PT, P3 ;  /* 0x000000ff5100720c */ /* 0x000ff60003f65330 */
[----:B------:R-:W-:Y:S02]  /*8000*/  @!UPT UIADD3 URZ, UPT, UPT, URZ, URZ, URZ ;  /* 0x000000fffffff290 */ /* 0x000fe4000fffe0ff */
[----:B------:R-:W4:Y:S01]  /*8010*/  @P3 LDC.64 R2, c[0x0][0x8a8] ;  /* 0x00022a00ff023b82 */ /* 0x000f220000000a00 */
[----:B--2---:R-:W-:Y:S04]  /*8020*/  @P3 IMAD R0, R82, UR36, RZ ;  /* 0x0000002452003c24 */ /* 0x004fe8000f8e02ff */
[----:B----4-:R-:W-:Y:S05]  /*8030*/  @P3 IMAD.WIDE R2, R0, 0x4, R2 ;  /* 0x0000000400023825 */ /* 0x010fea00078e0202 */
[----:B-1---5:R1:W5:Y:S02]  /*8040*/  @P3 LDG.E R38, desc[UR4][R2.64] ;  /* 0x0000000402263981 */ /* 0x022364000c1e1900 */
[----:B-1----:R-:W4:Y:S02]  /*8050*/  @!P3 LDC R38, c[0x0][0x8a0] ;  /* 0x00022800ff26bb82 */ /* 0x002f240000000800 */
.L_x_152:
[----:B---3-5:R-:W-:Y:S01]  /*8060*/  FSETP.NEU.AND P3, PT, R41, RZ, PT ;  /* 0x000000ff2900720b */ /* 0x028fe20003f6d000 */
[----:B------:R-:W-:Y:S01]  /*8070*/  BSSY B1, `(.L_x_153) ;  /* 0x0000040000017945 */ /* 0x000fe20003800000 */
[----:B------:R-:W-:Y:S01]  /*8080*/  SEL R7, RZ, 0xffffffff, P2 ;  /* 0xffffffffff077807 */ /* 0x000fe20001000000 */
[----:B------:R-:W-:Y:S01]  /*8090*/  IMAD.MOV.U32 R71, RZ, RZ, 0x1 ;  /* 0x00000001ff477424 */ /* 0x000fe200078e00ff */
[----:B--2---:R-:W-:Y:S01]  /*80a0*/  @!P1 SEL R0, RZ, 0xffffffff, P3 ;  /* 0xffffffffff009807 */ /* 0x004fe20001800000 */
[----:B------:R-:W-:Y:S01]  /*80b0*/  IMAD R39, R36, 0x40, R37 ;  /* 0x0000004024277824 */ /* 0x000fe200078e0225 */
[----:B------:R-:W-:Y:S02]  /*80c0*/  LOP3.LUT P2, RZ, R90, 0xff, RZ, 0xc0, !PT ;  /* 0x000000ff5aff7812 */ /* 0x000fe4000784c0ff */
[----:B------:R-:W-:Y:S02]  /*80d0*/  CS2R R78, SRZ ;  /* 0x00000000004e7805 */ /* 0x000fe4000001ff00 */
[----:B------:R-:W-:Y:S02]  /*80e0*/  LEA R3, R95, UR44, 0x3 ;  /* 0x0000002c5f037c11 */ /* 0x000fe4000f8e18ff */
[----:B------:R-:W-:Y:S02]  /*80f0*/  CS2R R76, SRZ ;  /* 0x00000000004c7805 */ /* 0x000fe4000001ff00 */
[----:B------:R-:W-:Y:S02]  /*8100*/  @P0 SEL R0, R7, R0, !P2 ;  /* 0x0000000007000207 */ /* 0x000fe40005000000 */
[----:B------:R-:W-:Y:S02]  /*8110*/  CS2R R74, SRZ ;  /* 0x00000000004a7805 */ /* 0x000fe4000001ff00 */
[----:B------:R-:W-:Y:S02]  /*8120*/  LEA R92, R36, UR44, 0x3 ;  /* 0x0000002c245c7c11 */ /* 0x000fe4000f8e18ff */
[----:B------:R-:W-:Y:S02]  /*8130*/  CS2R R72, SRZ ;  /* 0x0000000000487805 */ /* 0x000fe4000001ff00 */
[----:B------:R-:W-:Y:S02]  /*8140*/  @!P1 LOP3.LUT R0, R0, 0x1, RZ, 0xc0, !PT ;  /* 0x0000000100009812 */ /* 0x000fe400078ec0ff */
[----:B------:R-:W-:Y:S02]  /*8150*/  SHF.L.U32 R5, R97, 0x1f, RZ ;  /* 0x0000001f61057819 */ /* 0x000fe400000006ff */
[----:B------:R-:W-:Y:S02]  /*8160*/  ISETP.NE.U32.OR P6, PT, R0, 0x1, P1 ;  /* 0x000000010000780c */ /* 0x000fe40000fc5470 */
[----:B------:R-:W-:Y:S02]  /*8170*/  SEL R0, RZ, 0xffffffff, P3 ;  /* 0xffffffffff007807 */ /* 0x000fe40001800000 */
[----:B------:R-:W-:Y:S02]  /*8180*/  P2R R100, PR, RZ, 0x40 ;  /* 0x00000040ff647803 */ /* 0x000fe40000000000 */
[----:B------:R-:W-:Y:S04]  /*8190*/  @P4 SEL R0, R7, R0, !P2 ;  /* 0x0000000007004207 */ /* 0x000fe80005000000 */
[----:B------:R-:W-:Y:S03]  /*81a0*/  LOP3.LUT R0, R0, 0x1, RZ, 0xc0, !PT ;  /* 0x0000000100007812 */ /* 0x000fe600078ec0ff */
[----:B------:R-:W-:Y:S02]  /*81b0*/  @P6 SHF.L.U32 R2, R94, 0x1f, RZ ;  /* 0x0000001f5e026819 */ /* 0x000fe400000006ff */
[----:B------:R-:W-:Y:S02]  /*81c0*/  ISETP.NE.U32.AND P5, PT, R0, 0x1, PT ;  /* 0x000000010000780c */ /* 0x000fe40003fa5070 */
[----:B------:R-:W1:Y:S02]  /*81d0*/  @P6 SYNCS.PHASECHK.TRANS64.TRYWAIT P1, [R3+URZ+0x340], R2 ;  /* 0x00034002030065a7 */ /* 0x000e6400080211ff */
[----:B------:R-:W-:Y:S01]  /*81e0*/  P2R R105, PR, RZ, 0x20 ;  /* 0x00000020ff697803 */ /* 0x000fe20000000000 */
[----:B------:R2:W3:Y:S01]  /*81f0*/  SYNCS.PHASECHK.TRANS64.TRYWAIT P0, [R92+URZ+0x390], R5 ;  /* 0x000390055c0075a7 */ /* 0x0004e200080011ff */
[----:B-1----:R-:W-:Y:S01]  /*8200*/  @P6 SEL R71, RZ, 0x1, !P1 ;  /* 0x00000001ff476807 */ /* 0x002fe20004800000 */
[----:B--2---:R-:W-:Y:S06]  /*8210*/  @!P6 BRA `(.L_x_154) ;  /* 0x000000000094e947 */ /* 0x004fec0003800000 */
[----:B------:R-:W-:Y:S01]  /*8220*/  @P5 IMAD R4, R95, 0x1000, R88 ;  /* 0x000010005f045824 */ /* 0x000fe200078e0258 */
[----:B------:R-:W-:Y:S01]  /*8230*/  LOP3.LUT P6, RZ, R89, 0x80, RZ, 0xc0, !PT ;  /* 0x0000008059ff7812 */ /* 0x000fe200078cc0ff */
[----:B------:R-:W-:Y:S01]  /*8240*/  BSSY B0, `(.L_x_155) ;  /* 0x0000010000007945 */ /* 0x000fe20003800000 */
[----:B------:R-:W-:Y:S01]  /*8250*/  ISETP.NE.AND P2, PT, R71, RZ, PT ;  /* 0x000000ff4700720c */ /* 0x000fe20003f45270 */
[----:B------:R-:W-:Y:S01]  /*8260*/  @P5 VIADD R2, R4, UR44 ;  /* 0x0000002c04025c36 */ /* 0x000fe20008000000 */
[----:B------:R-:W-:Y:S02]  /*8270*/  PLOP3.LUT P1, PT, PT, PT, PT, 0x8, 0x80 ;  /* 0x000000000080781c */ /* 0x000fe40003f2e170 */
[----:B------:R-:W-:Y:S02]  /*8280*/  CS2R R74, SRZ ;  /* 0x00000000004a7805 */ /* 0x000fe4000001ff00 */
[----:B------:R-:W-:Y:S01]  /*8290*/  @P5 PLOP3.LUT P1, PT, P6, PT, PT, 0x80, 0x8 ;  /* 0x000000000008581c */ /* 0x000fe2000372f070 */
[C---:B------:R-:W-:Y:S01]  /*82a0*/  @P5 VIADD R0, R2.reuse, 0x500 ;  /* 0x0000050002005836 */ /* 0x040fe20000000000 */
[----:B------:R-:W-:Y:S01]  /*82b0*/  CS2R R72, SRZ ;  /* 0x0000000000487805 */ /* 0x000fe2000001ff00 */
[----:B------:R-:W-:Y:S01]  /*82c0*/  @P5 VIADD R2, R2, 0x510 ;  /* 0x0000051002025836 */ /* 0x000fe20000000000 */
[----:B------:R-:W-:Y:S02]  /*82d0*/  CS2R R78, SRZ ;  /* 0x00000000004e7805 */ /* 0x000fe4000001ff00 */
[----:B------:R-:W-:Y:S07]  /*82e0*/  CS2R R76, SRZ ;  /* 0x00000000004c7805 */ /* 0x000fee000001ff00 */
[----:B------:R-:W-:Y:S01]  /*82f0*/  @P1 VIADD R2, R0, 0xfffffff0 ;  /* 0xfffffff000021836 */ /* 0x000fe20000000000 */
[----:B------:R-:W-:Y:S06]  /*8300*/  @P2 BRA `(.L_x_156) ;  /* 0x00000000000c2947 */ /* 0x000fec0003800000 */
[----:B------:R-:W-:Y:S04]  /*8310*/  SHF.L.U32 R0, R94, 0x1f, RZ ;  /* 0x0000001f5e007819 */ /* 0x000fe800000006ff */
[----:B------:R-:W1:Y:S02]  /*8320*/  SYNCS.PHASECHK.TRANS64.TRYWAIT P1, [R3+URZ+0x340], R0 ;  /* 0x00034000030075a7 */ /* 0x000e6400080211ff */
[----:B-1----:R-:W-:Y:S05]  /*8330*/  @!P1 BRA `(.L_x_157) ;  /* 0x0000003400e89947 */ /* 0x002fea0003800000 */
.L_x_156:
[----:B------:R-:W-:Y:S05]  /*8340*/  BSYNC B0 ;  /* 0x0000000000007941 */ /* 0x000fea0003800000 */
.L_x_155:
[----:B------:R-:W-:Y:S01]  /*8350*/  ISETP.NE.AND P1, PT, R105, RZ, PT ;  /* 0x000000ff6900720c */ /* 0x000fe20003f25270 */
[----:B-1----:R-:W-:Y:S02]  /*8360*/  VIADD R3, R3, 0x350 ;  /* 0x0000035003037836 */ /* 0x002fe40000000000 */
[----:B------:R-:W-:Y:S02]  /*8370*/  IMAD.U32 R0, RZ, RZ, UR46 ;  /* 0x0000002eff007e24 */ /* 0x000fe4000f8e00ff */
[----:B------:R-:W-:Y:S03]  /*8380*/  VIADD R95, R95, 0x1 ;  /* 0x000000015f5f7836 */ /* 0x000fe60000000000 */
[----:B------:R-:W-:Y:S05]  /*8390*/  PRMT R0, R0, 0x654, R3 ;  /* 0x0000065400007816 */ /* 0x000fea0000000003 */
[----:B------:R1:W2:Y:S04]  /*83a0*/  @P1 LDS.128 R72, [R4+UR44+0x500] ;  /* 0x0005002c04481984 */ /* 0x0002a80008000c00 */
[----:B------:R1:W1:Y:S01]  /*83b0*/  @P1 LDS.128 R76, [R2] ;  /* 0x00000000024c1984 */ /* 0x0002620000000c00 */
[C---:B------:R-:W-:Y:S01]  /*83c0*/  ISETP.NE.AND P1, PT, R95.reuse, 0x2, PT ;  /* 0x000000025f00780c */ /* 0x040fe20003f25270 */
[----:B------:R-:W-:Y:S01]  /*83d0*/  @!PT LDS RZ, [RZ] ;  /* 0x00000000fffff984 */ /* 0x000fe20000000800 */
[----:B------:R-:W-:Y:S01]  /*83e0*/  @!PT LDS RZ, [RZ] ;  /* 0x00000000fffff984 */ /* 0x000fe20000000800 */
[----:B------:R-:W-:Y:S01]  /*83f0*/  @!PT LDS RZ, [RZ] ;  /* 0x00000000fffff984 */ /* 0x000fe20000000800 */
[----:B------:R-:W-:Y:S01]  /*8400*/  @!PT LDS RZ, [RZ] ;  /* 0x00000000fffff984 */ /* 0x000fe20000000800 */
[----:B------:R5:W-:Y:S06]  /*8410*/  MEMBAR.ALL.CTA ;  /* 0x0000000000007992 */ /* 0x000bec0000008000 */
[----:B-----5:R-:W5:Y:S01]  /*8420*/  FENCE.VIEW.ASYNC.S ;  /* 0x00000000000073c6 */ /* 0x020f620000000000 */
[----:B------:R-:W-:Y:S02]  /*8430*/  SEL R3, RZ, 0x1, P1 ;  /* 0x00000001ff037807 */ /* 0x000fe40000800000 */
[----:B------:R-:W-:Y:S02]  /*8440*/  SEL R95, R95, RZ, P1 ;  /* 0x000000ff5f5f7207 */ /* 0x000fe40000800000 */
[----:B------:R-:W-:Y:S01]  /*8450*/  LOP3.LUT R94, R94, R3, RZ, 0x3c, !PT ;  /* 0x000000035e5e7212 */ /* 0x000fe200078e3cff */
[----:B-----5:R1:W-:Y:S06]  /*8460*/  SYNCS.ARRIVE.TRANS64.RED.A1T0 RZ, [R0+URZ], RZ ;  /* 0x000000ff00ff79a7 */ /* 0x0203ec00081004ff */
.L_x_154:
[----:B------:R-:W-:Y:S05]  /*8470*/  BSYNC B1 ;  /* 0x0000000000017941 */ /* 0x000fea0003800000 */
.L_x_153:
[----:B-1----:R-:W-:Y:S04]  /*8480*/  SHF.R.U32.HI R0, RZ, 0x15, R39 ;  /* 0x00000015ff007819 */ /* 0x002fe80000011627 */
[----:B------:R-:W-:Y:S01]  /*8490*/  LOP3.LUT P1, RZ, R0, 0x3, R91, 0x48, !PT ;  /* 0x0000000300ff7812 */ /* 0x000fe2000782485b */
[----:B------:R-:W-:Y:S01]  /*84a0*/  @!UPT UIADD3 URZ, UPT, UPT, URZ, URZ, URZ ;  /* 0x000000fffffff290 */ /* 0x000fe2000fffe0ff */
[----:B---3--:R-:W-:Y:S11]  /*84b0*/  @P0 BRA `(.L_x_158) ;  /* 0x0000000000080947 */ /* 0x008ff60003800000 */
[----:B------:R-:W1:Y:S02]  /*84c0*/  SYNCS.PHASECHK.TRANS64.TRYWAIT P0, [R92+URZ+0x390], R5 ;  /* 0x000390055c0075a7 */ /* 0x000e6400080011ff */
[----:B-1----:R-:W-:Y:S05]  /*84d0*/  @!P0 BRA `(.L_x_159) ;  /* 0x0000003400948947 */ /* 0x002fea0003800000 */
.L_x_158:
[----:B------:R-:W-:Y:S05]  /*84e0*/  @!P1 BRA `(.L_x_160) ;  /* 0x0000000000409947 */ /* 0x000fea0003800000 */
[----:B------:R-:W1:Y:S01]  /*84f0*/  LDCU.64 UR8, c[0x4][0x70] ;  /* 0x01000e00ff0877ac */ /* 0x000e620008000a00 */
[----:B------:R-:W-:Y:S01]  /*8500*/  MOV R3, 0x0 ;  /* 0x0000000000037802 */ /* 0x000fe20000000f00 */
[----:B------:R-:W-:Y:S02]  /*8510*/  HFMA2 R12, -RZ, RZ, 0, 5.9604644775390625e-08 ;  /* 0x00000001ff0c7431 */ /* 0x000fe400000001ff */
[----:B------:R-:W-:Y:S02]  /*8520*/  IMAD.MOV.U32 R8, RZ, RZ, 0x192 ;  /* 0x00000192ff087424 */ /* 0x000fe400078e00ff */
[----:B------:R-:W-:Y:S01]  /*8530*/  IMAD.MOV.U32 R13, RZ, RZ, RZ ;  /* 0x000000ffff0d7224 */ /* 0x000fe200078e00ff */
[----:B------:R-:W3:Y:S01]  /*8540*/  LDCU.64 UR6, c[0x4][0x78] ;  /* 0x01000f00ff0677ac */ /* 0x000ee20008000a00 */
[----:B------:R-:W2:Y:S01]  /*8550*/  LDC.64 R2, c[0x4][R3] ;  /* 0x0100000003027b82 */ /* 0x000ea20000000a00 */
[----:B------:R-:W5:Y:S01]  /*8560*/  LDCU.64 UR4, c[0x4][0x10] ;  /* 0x01000200ff0477ac */ /* 0x000f620008000a00 */
[----:B-1----:R-:W-:Y:S01]  /*8570*/  MOV R5, UR9 ;  /* 0x0000000900057c02 */ /* 0x002fe20008000f00 */
[----:B------:R-:W-:Y:S01]  /*8580*/  IMAD.U32 R4, RZ, RZ, UR8 ;  /* 0x00000008ff047e24 */ /* 0x000fe2000f8e00ff */
[----:B---3--:R-:W-:Y:S01]  /*8590*/  MOV R7, UR7 ;  /* 0x0000000700077c02 */ /* 0x008fe20008000f00 */
[----:B------:R-:W-:Y:S01]  /*85a0*/  IMAD.U32 R6, RZ, RZ, UR6 ;  /* 0x00000006ff067e24 */ /* 0x000fe2000f8e00ff */
[----:B-----5:R-:W-:Y:S01]  /*85b0*/  MOV R11, UR5 ;  /* 0x00000005000b7c02 */ /* 0x020fe20008000f00 */
[----:B------:R-:W-:Y:S02]  /*85c0*/  IMAD.U32 R10, RZ, RZ, UR4 ;  /* 0x00000004ff0a7e24 */ /* 0x000fe4000f8e00ff */
[----:B------:R-:W-:Y:S07]  /*85d0*/  LEPC R20, `(.L_x_160) ;  /* 0x000000001014794e */ /* 0x000fee0000000000 */
[----:B--2-4-:R-:W-:Y:S05]  /*85e0*/  CALL.ABS.NOINC R2 ;  /* 0x0000000002007343 */ /* 0x014fea0003c00000 */
.L_x_160:
[-C--:B--2---:R-:W-:Y:S01]  /*85f0*/  F2FP.F16.E5M2.UNPACK_B R42, R72.reuse ;  /* 0x00000048ff2a723e */ /* 0x084fe200020004ff */
[----:B------:R-:W-:Y:S05]  /*8600*/  WARPSYNC.ALL ;  /* 0x0000000000007948 */ /* 0x000fea0003800000 */
[----:B------:R-:W-:Y:S01]  /*8610*/  R2UR UR4, R39 ;  /* 0x00000000270472ca */ /* 0x000fe200000e0000 */
[--C-:B------:R-:W-:Y:S01]  /*8620*/  HADD2.F32 R40, -RZ, R42.reuse.H0_H0 ;  /* 0x2000002aff287230 */ /* 0x100fe20000004100 */
[----:B------:R-:W-:Y:S01]  /*8630*/  F2FP.F16.E5M2.UNPACK_B R43, R72.H1 ;  /* 0x00000048ff2b723e */ /* 0x000fe200030004ff */
[----:B------:R-:W-:Y:S01]  /*8640*/  HADD2.F32 R42, -RZ, R42.H1_H1 ;  /* 0x3000002aff2a7230 */ /* 0x000fe20000004100 */
[-C--:B------:R-:W-:Y:S01]  /*8650*/  F2FP.F16.E5M2.UNPACK_B R45, R73.reuse ;  /* 0x00000049ff2d723e */ /* 0x080fe200020004ff */
[----:B------:R-:W-:Y:S01]  /*8660*/  BSSY.RECONVERGENT B0, `(.L_x_161) ;  /* 0x000009f000007945 */ /* 0x000fe20003800200 */
[----:B------:R-:W-:Y:S01]  /*8670*/  F2FP.F16.E5M2.UNPACK_B R47, R73.H1 ;  /* 0x00000049ff2f723e */ /* 0x000fe200030004ff */
[--C-:B------:R-:W-:Y:S01]  /*8680*/  HADD2.F32 R44, -RZ, R43.reuse.H0_H0 ;  /* 0x2000002bff2c7230 */ /* 0x100fe20000004100 */
[-C--:B------:R-:W-:Y:S01]  /*8690*/  F2FP.F16.E5M2.UNPACK_B R49, R74.reuse ;  /* 0x0000004aff31723e */ /* 0x080fe200020004ff */
[----:B------:R-:W-:Y:S01]  /*86a0*/  HADD2.F32 R46, -RZ, R43.H1_H1 ;  /* 0x3000002bff2e7230 */ /* 0x000fe20000004100 */
[----:B------:R-:W-:Y:S01]  /*86b0*/  F2FP.F16.E5M2.UNPACK_B R51, R74.H1 ;  /* 0x0000004aff33723e */ /* 0x000fe200030004ff */
[--C-:B------:R-:W-:Y:S01]  /*86c0*/  HADD2.F32 R43, -RZ, R45.reuse.H0_H0 ;  /* 0x2000002dff2b7230 */ /* 0x100fe20000004100 */
[-C--:B------:R-:W-:Y:S01]  /*86d0*/  F2FP.F16.E5M2.UNPACK_B R53, R75.reuse ;  /* 0x0000004bff35723e */ /* 0x080fe200020004ff */
[----:B-1----:R-:W4:Y:S01]  /*86e0*/  LDTM.x32 R4, tmem[UR4] ;  /* 0x00000004000479ee */ /* 0x002f2200082c0000 */
[----:B------:R-:W-:Y:S01]  /*86f0*/  F2FP.F16.E5M2.UNPACK_B R55, R75.H1 ;  /* 0x0000004bff37723e */ /* 0x000fe200030004ff */
[----:B------:R-:W-:Y:S01]  /*8700*/  HADD2.F32 R48, -RZ, R45.H1_H1 ;  /* 0x3000002dff307230 */ /* 0x000fe20000004100 */
[-C--:B------:R-:W-:Y:S01]  /*8710*/  F2FP.F16.E5M2.UNPACK_B R57, R76.reuse ;  /* 0x0000004cff39723e */ /* 0x080fe200020004ff */
[----:B------:R-:W-:Y:S01]  /*8720*/  HADD2.F32 R52, -RZ, R49.H1_H1 ;  /* 0x30000031ff347230 */ /* 0x000fe20000004100 */
[----:B------:R-:W-:Y:S01]  /*8730*/  ISETP.NE.AND P6, PT, R100, RZ, PT ;  /* 0x000000ff6400720c */ /* 0x000fe20003fc5270 */
[----:B------:R-:W-:Y:S01]  /*8740*/  HADD2.F32 R56, -RZ, R53.H1_H1 ;  /* 0x30000035ff387230 */ /* 0x000fe20000004100 */
[----:B------:R-:W-:Y:S01]  /*8750*/  MOV R104, 0x10 ;  /* 0x0000001000687802 */ /* 0x000fe20000000f00 */
[----:B------:R-:W-:Y:S01]  /*8760*/  HADD2.F32 R60, -RZ, R57.H1_H1 ;  /* 0x30000039ff3c7230 */ /* 0x000fe20000004100 */
[----:B------:R-:W-:Y:S01]  /*8770*/  IADD3 R107, PT, PT, R88, UR44, RZ ;  /* 0x0000002c586b7c10 */ /* 0x000fe2000fffe0ff */
[--C-:B------:R-:W-:Y:S01]  /*8780*/  HADD2.F32 R45, -RZ, R47.reuse.H0_H0 ;  /* 0x2000002fff2d7230 */ /* 0x100fe20000004100 */
[----:B------:R-:W-:Y:S01]  /*8790*/  LOP3.LUT P5, RZ, R89, 0x80, RZ, 0xc0, !PT ;  /* 0x0000008059ff7812 */ /* 0x000fe200078ac0ff */
[----:B------:R-:W-:Y:S01]  /*87a0*/  HADD2.F32 R50, -RZ, R47.H1_H1 ;  /* 0x3000002fff327230 */ /* 0x000fe20000004100 */
[----:B------:R-:W-:Y:S01]  /*87b0*/  F2FP.F16.E5M2.UNPACK_B R59, R76.H1 ;  /* 0x0000004cff3b723e */ /* 0x000fe200030004ff */
[----:B------:R-:W-:Y:S01]  /*87c0*/  HADD2.F32 R47, -RZ, R49.H0_H0 ;  /* 0x20000031ff2f7230 */ /* 0x000fe20000004100 */
[----:B------:R-:W-:Y:S01]  /*87d0*/  SEL R106, R104, 0xfffffff0, !P5 ;  /* 0xfffffff0686a7807 */ /* 0x000fe20006800000 */
[--C-:B------:R-:W-:Y:S01]  /*87e0*/  HADD2.F32 R49, -RZ, R51.reuse.H0_H0 ;  /* 0x20000033ff317230 */ /* 0x100fe20000004100 */
[-C--:B------:R-:W-:Y:S01]  /*87f0*/  F2FP.F16.E5M2.UNPACK_B R61, R77.reuse ;  /* 0x0000004dff3d723e */ /* 0x080fe200020004ff */
[----:B------:R-:W-:Y:S01]  /*8800*/  HADD2.F32 R54, -RZ, R51.H1_H1 ;  /* 0x30000033ff367230 */ /* 0x000fe20000004100 */
[----:B------:R-:W-:Y:S01]  /*8810*/  IADD3 R104, PT, PT, R107, R106, RZ ;  /* 0x0000006a6b687210 */ /* 0x000fe20007ffe0ff */
[----:B------:R-:W-:Y:S01]  /*8820*/  HADD2.F32 R51, -RZ, R53.H0_H0 ;  /* 0x20000035ff337230 */ /* 0x000fe20000004100 */
[----:B------:R-:W-:Y:S01]  /*8830*/  F2FP.F16.E5M2.UNPACK_B R63, R77.H1 ;  /* 0x0000004dff3f723e */ /* 0x000fe200030004ff */
[----:B------:R-:W-:Y:S01]  /*8840*/  HADD2.F32 R64, -RZ, R61.H1_H1 ;  /* 0x3000003dff407230 */ /* 0x000fe20000004100 */
[----:B------:R-:W-:Y:S01]  /*8850*/  F2FP.F16.E5M2.UNPACK_B R65, R78 ;  /* 0x0000004eff41723e */ /* 0x000fe200020004ff */
[C---:B----4-:R-:W-:Y:S01]  /*8860*/  FMUL R0, R38.reuse, R4 ;  /* 0x0000000426007220 */ /* 0x050fe20000400000 */
[C---:B------:R-:W-:Y:S01]  /*8870*/  FMUL R2, R38.reuse, R5 ;  /* 0x0000000526027220 */ /* 0x040fe20000400000 */
[C---:B------:R-:W-:Y:S01]  /*8880*/  FMUL R4, R38.reuse, R8 ;  /* 0x0000000826047220 */ /* 0x040fe20000400000 */
[C---:B------:R-:W-:Y:S01]  /*8890*/  FMUL R5, R38.reuse, R9 ;  /* 0x0000000926057220 */ /* 0x040fe20000400000 */
[C---:B------:R-:W-:Y:S01]  /*88a0*/  FFMA R0, R41.reuse, R40, R0 ;  /* 0x0000002829007223 */ /* 0x040fe20000000000 */
[C---:B------:R-:W-:Y:S01]  /*88b0*/  FFMA R2, R41.reuse, R42, R2 ;  /* 0x0000002a29027223 */ /* 0x040fe20000000002 */
[C---:B------:R-:W-:Y:S01]  /*88c0*/  FMUL R8, R38.reuse, R12 ;  /* 0x0000000c26087220 */ /* 0x040fe20000400000 */
[C---:B------:R-:W-:Y:S01]  /*88d0*/  FMUL R9, R38.reuse, R13 ;  /* 0x0000000d26097220 */ /* 0x040fe20000400000 */
[C---:B------:R-:W-:Y:S01]  /*88e0*/  FMUL R12, R38.reuse, R16 ;  /* 0x00000010260c7220 */ /* 0x040fe20000400000 */
[C---:B------:R-:W-:Y:S01]  /*88f0*/  FMUL R13, R38.reuse, R17 ;  /* 0x00000011260d7220 */ /* 0x040fe20000400000 */
[C---:B------:R-:W-:Y:S01]  /*8900*/  FMUL R16, R38.reuse, R20 ;  /* 0x0000001426107220 */ /* 0x040fe20000400000 */
[C---:B------:R-:W-:Y:S01]  /*8910*/  FMUL R17, R38.reuse, R21 ;  /* 0x0000001526117220 */ /* 0x040fe20000400000 */
[C---:B------:R-:W-:Y:S01]  /*8920*/  FMUL R20, R38.reuse, R24 ;  /* 0x0000001826147220 */ /* 0x040fe20000400000 */
[C---:B------:R-:W-:Y:S01]  /*8930*/  FMUL R21, R38.reuse, R25 ;  /* 0x0000001926157220 */ /* 0x040fe20000400000 */
[----:B------:R-:W-:Y:S02]  /*8940*/  HADD2.F32 R68, -RZ, R65.H1_H1 ;  /* 0x30000041ff447230 */ /* 0x000fe40000004100 */
[C---:B------:R-:W-:Y:S01]  /*8950*/  FMUL R24, R38.reuse, R28 ;  /* 0x0000001c26187220 */ /* 0x040fe20000400000 */
[C---:B------:R-:W-:Y:S01]  /*8960*/  FMUL R25, R38.reuse, R29 ;  /* 0x0000001d26197220 */ /* 0x040fe20000400000 */
[C---:B------:R-:W-:Y:S01]  /*8970*/  FMUL R28, R38.reuse, R32 ;  /* 0x00000020261c7220 */ /* 0x040fe20000400000 */
[C---:B------:R-:W-:Y:S01]  /*8980*/  FMUL R29, R38.reuse, R33 ;  /* 0x00000021261d7220 */ /* 0x040fe20000400000 */
[C---:B------:R-:W-:Y:S01]  /*8990*/  FMUL R3, R38.reuse, R6 ;  /* 0x0000000626037220 */ /* 0x040fe20000400000 */
[C---:B------:R-:W-:Y:S01]  /*89a0*/  FMUL R7, R38.reuse, R7 ;  /* 0x0000000726077220 */ /* 0x040fe20000400000 */
[C---:B------:R-:W-:Y:S01]  /*89b0*/  FMUL R6, R38.reuse, R10 ;  /* 0x0000000a26067220 */ /* 0x040fe20000400000 */
[----:B------:R-:W-:Y:S01]  /*89c0*/  F2FP.F16.E5M2.UNPACK_B R67, R78.H1 ;  /* 0x0000004eff43723e */ /* 0x000fe200030004ff */
[C---:B------:R-:W-:Y:S01]  /*89d0*/  FFMA R3, R41.reuse, R44, R3 ;  /* 0x0000002c29037223 */ /* 0x040fe20000000003 */
[C---:B------:R-:W-:Y:S01]  /*89e0*/  FFMA R7, R41.reuse, R46, R7 ;  /* 0x0000002e29077223 */ /* 0x040fe20000000007 */
[----:B------:R-:W-:Y:S01]  /*89f0*/  F2FP.F16.E5M2.UNPACK_B R40, R79 ;  /* 0x0000004fff28723e */ /* 0x000fe200020004ff */
[C---:B------:R-:W-:Y:S01]  /*8a00*/  FFMA R4, R41.reuse, R43, R4 ;  /* 0x0000002b29047223 */ /* 0x040fe20000000004 */
[C---:B------:R-:W-:Y:S01]  /*8a10*/  FFMA R5, R41.reuse, R48, R5 ;  /* 0x0000003029057223 */ /* 0x040fe20000000005 */
[----:B------:R-:W-:Y:S01]  /*8a20*/  F2FP.F16.E5M2.UNPACK_B R42, R79.H1 ;  /* 0x0000004fff2a723e */ /* 0x000fe200030004ff */
[----:B------:R-:W-:Y:S01]  /*8a30*/  FFMA R6, R41, R45, R6 ;  /* 0x0000002d29067223 */ /* 0x000fe20000000006 */
[----:B------:R-:W-:Y:S01]  /*8a40*/  F2FP.SATFINITE.E5M2.F32.PACK_AB_MERGE_C R101, R7, R3, RZ ;  /* 0x000000030765723e */ /* 0x000fe200048060ff */
[C---:B------:R-:W-:Y:S01]  /*8a50*/  FMUL R11, R38.reuse, R11 ;  /* 0x0000000b260b7220 */ /* 0x040fe20000400000 */
[C---:B------:R-:W-:Y:S01]  /*8a60*/  FMUL R10, R38.reuse, R14 ;  /* 0x0000000e260a7220 */ /* 0x040fe20000400000 */
[----:B------:R-:W-:Y:S01]  /*8a70*/  FMUL R15, R38, R15 ;  /* 0x0000000f260f7220 */ /* 0x000fe20000400000 */
[----:B------:R-:W-:Y:S01]  /*8a80*/  F2FP.SATFINITE.E5M2.F32.PACK_AB_MERGE_C R100, R2, R0, R101 ;  /* 0x000000000264723e */ /* 0x000fe20004806065 */
[C---:B------:R-:W-:Y:S01]  /*8a90*/  FFMA R11, R41.reuse, R50, R11 ;  /* 0x00000032290b7223 */ /* 0x040fe2000000000b */
[----:B------:R-:W-:Y:S01]  /*8aa0*/  FFMA R8, R41, R47, R8 ;  /* 0x0000002f29087223 */ /* 0x000fe20000000008 */
[----:B------:R-:W-:Y:S01]  /*8ab0*/  ISETP.NE.AND P0, PT, R99, RZ, PT ;  /* 0x000000ff6300720c */ /* 0x000fe20003f05270 */
[----:B------:R-:W-:Y:S01]  /*8ac0*/  FFMA R9, R41, R52, R9 ;  /* 0x0000003429097223 */ /* 0x000fe20000000009 */
[--C-:B------:R-:W-:Y:S01]  /*8ad0*/  HADD2.F32 R53, -RZ, R55.reuse.H0_H0 ;  /* 0x20000037ff357230 */ /* 0x100fe20000004100 */
[----:B------:R-:W-:Y:S01]  /*8ae0*/  F2FP.SATFINITE.E5M2.F32.PACK_AB_MERGE_C R101, R11, R6, RZ ;  /* 0x000000060b65723e */ /* 0x000fe200048060ff */
[C---:B------:R-:W-:Y:S01]  /*8af0*/  FFMA R10, R41.reuse, R49, R10 ;  /* 0x00000031290a7223 */ /* 0x040fe2000000000a */
[C---:B------:R-:W-:Y:S01]  /*8b00*/  FFMA R15, R41.reuse, R54, R15 ;  /* 0x00000036290f7223 */ /* 0x040fe2000000000f */
[----:B------:R-:W-:Y:S01]  /*8b10*/  FFMA R12, R41, R51, R12 ;  /* 0x00000033290c7223 */ /* 0x000fe2000000000c */
[----:B------:R-:W-:Y:S01]  /*8b20*/  F2FP.SATFINITE.E5M2.F32.PACK_AB_MERGE_C R101, R5, R4, R101 ;  /* 0x000000040565723e */ /* 0x000fe20004806065 */
[----:B------:R-:W-:Y:S01]  /*8b30*/  FFMA R13, R41, R56, R13 ;  /* 0x00000038290d7223 */ /* 0x000fe2000000000d */
[----:B------:R-:W-:Y:S01]  /*8b40*/  HADD2.F32 R58, -RZ, R55.H1_H1 ;  /* 0x30000037ff3a7230 */ /* 0x000fe20000004100 */
[----:B------:R-:W-:Y:S01]  /*8b50*/  F2FP.SATFINITE.E5M2.F32.PACK_AB_MERGE_C R102, R15, R10, RZ ;  /* 0x0000000a0f66723e */ /* 0x000fe200048060ff */
[----:B------:R-:W-:Y:S02]  /*8b60*/  HADD2.F32 R55, -RZ, R57.H0_H0 ;  /* 0x20000039ff377230 */ /* 0x000fe40000004100 */
[C---:B------:R-:W-:Y:S01]  /*8b70*/  FMUL R14, R38.reuse, R18 ;  /* 0x00000012260e7220 */ /* 0x040fe20000400000 */
[C---:B------:R-:W-:Y:S01]  /*8b80*/  FMUL R19, R38.reuse, R19 ;  /* 0x0000001326137220 */ /* 0x040fe20000400000 */
[--C-:B------:R-:W-:Y:S02]  /*8b90*/  HADD2.F32 R57, -RZ, R59.reuse.H0_H0 ;  /* 0x2000003bff397230 */ /* 0x100fe40000004100 */
[C---:B------:R-:W-:Y:S01]  /*8ba0*/  FMUL R18, R38.reuse, R22 ;  /* 0x0000001626127220 */ /* 0x040fe20000400000 */
[C---:B------:R-:W-:Y:S01]  /*8bb0*/  FFMA R14, R41.reuse, R53, R14 ;  /* 0x00000035290e7223 */ /* 0x040fe2000000000e */
[----:B------:R-:W-:Y:S02]  /*8bc0*/  HADD2.F32 R62, -RZ, R59.H1_H1 ;  /* 0x3000003bff3e7230 */ /* 0x000fe40000004100 */
[C---:B------:R-:W-:Y:S01]  /*8bd0*/  FFMA R19, R41.reuse, R58, R19 ;  /* 0x0000003a29137223 */ /* 0x040fe20000000013 */
[----:B------:R-:W-:Y:S02]  /*8be0*/  HADD2.F32 R59, -RZ, R61.H0_H0 ;  /* 0x2000003dff3b7230 */ /* 0x000fe40000004100 */
[C---:B------:R-:W-:Y:S01]  /*8bf0*/  FMUL R23, R38.reuse, R23 ;  /* 0x0000001726177220 */ /* 0x040fe20000400000 */
[C---:B------:R-:W-:Y:S01]  /*8c00*/  FFMA R16, R41.reuse, R55, R16 ;  /* 0x0000003729107223 */ /* 0x040fe20000000010 */
[C---:B------:R-:W-:Y:S01]  /*8c10*/  FFMA R17, R41.reuse, R60, R17 ;  /* 0x0000003c29117223 */ /* 0x040fe20000000011 */
[--C-:B------:R-:W-:Y:S02]  /*8c20*/  HADD2.F32 R61, -RZ, R63.reuse.H0_H0 ;  /* 0x2000003fff3d7230 */ /* 0x100fe40000004100 */
[C---:B------:R-:W-:Y:S01]  /*8c30*/  FFMA R18, R41.reuse, R57, R18 ;  /* 0x0000003929127223 */ /* 0x040fe20000000012 */
[----:B------:R-:W-:Y:S02]  /*8c40*/  HADD2.F32 R66, -RZ, R63.H1_H1 ;  /* 0x3000003fff427230 */ /* 0x000fe40000004100 */
[C---:B------:R-:W-:Y:S01]  /*8c50*/  FMUL R22, R38.reuse, R26 ;  /* 0x0000001a26167220 */ /* 0x040fe20000400000 */
[----:B------:R-:W-:Y:S02]  /*8c60*/  HADD2.F32 R63, -RZ, R65.H0_H0 ;  /* 0x20000041ff3f7230 */ /* 0x000fe40000004100 */
[C---:B------:R-:W-:Y:S01]  /*8c70*/  FFMA R23, R41.reuse, R62, R23 ;  /* 0x0000003e29177223 */ /* 0x040fe20000000017 */
[C---:B------:R-:W-:Y:S01]  /*8c80*/  FMUL R27, R38.reuse, R27 ;  /* 0x0000001b261b7220 */ /* 0x040fe20000400000 */
[C---:B------:R-:W-:Y:S01]  /*8c90*/  FFMA R20, R41.reuse, R59, R20 ;  /* 0x0000003b29147223 */ /* 0x040fe20000000014 */
[C---:B------:R-:W-:Y:S01]  /*8ca0*/  FFMA R21, R41.reuse, R64, R21 ;  /* 0x0000004029157223 */ /* 0x040fe20000000015 */
[--C-:B------:R-:W-:Y:S02]  /*8cb0*/  HADD2.F32 R65, -RZ, R67.reuse.H0_H0 ;  /* 0x20000043ff417230 */ /* 0x100fe40000004100 */
[C---:B------:R-:W-:Y:S01]  /*8cc0*/  FFMA R22, R41.reuse, R61, R22 ;  /* 0x0000003d29167223 */ /* 0x040fe20000000016 */
[----:B------:R-:W-:Y:S02]  /*8cd0*/  HADD2.F32 R70, -RZ, R67.H1_H1 ;  /* 0x30000043ff467230 */ /* 0x000fe40000004100 */
[C---:B------:R-:W-:Y:S01]  /*8ce0*/  FMUL R26, R38.reuse, R30 ;  /* 0x0000001e261a7220 */ /* 0x040fe20000400000 */
[--C-:B------:R-:W-:Y:S02]  /*8cf0*/  HADD2.F32 R67, -RZ, R40.reuse.H0_H0 ;  /* 0x20000028ff437230 */ /* 0x100fe40000004100 */
[C---:B------:R-:W-:Y:S01]  /*8d00*/  FFMA R27, R41.reuse, R66, R27 ;  /* 0x00000042291b7223 */ /* 0x040fe2000000001b */
[C---:B------:R-:W-:Y:S01]  /*8d10*/  FMUL R31, R38.reuse, R31 ;  /* 0x0000001f261f7220 */ /* 0x040fe20000400000 */
[C---:B------:R-:W-:Y:S01]  /*8d20*/  FFMA R24, R41.reuse, R63, R24 ;  /* 0x0000003f29187223 */ /* 0x040fe20000000018 */
[----:B------:R-:W-:Y:S02]  /*8d30*/  HADD2.F32 R40, -RZ, R40.H1_H1 ;  /* 0x30000028ff287230 */ /* 0x000fe40000004100 */
[C---:B------:R-:W-:Y:S01]  /*8d40*/  FFMA R25, R41.reuse, R68, R25 ;  /* 0x0000004429197223 */ /* 0x040fe20000000019 */
[--C-:B------:R-:W-:Y:S02]  /*8d50*/  HADD2.F32 R69, -RZ, R42.reuse.H0_H0 ;  /* 0x2000002aff457230 */ /* 0x100fe40000004100 */
[C---:B------:R-:W-:Y:S01]  /*8d60*/  FFMA R26, R41.reuse, R65, R26 ;  /* 0x00000041291a7223 */ /* 0x040fe2000000001a */
[----:B------:R-:W-:Y:S02]  /*8d70*/  HADD2.F32 R42, -RZ, R42.H1_H1 ;  /* 0x3000002aff2a7230 */ /* 0x000fe40000004100 */
[C---:B------:R-:W-:Y:S01]  /*8d80*/  FMUL R30, R38.reuse, R34 ;  /* 0x00000022261e7220 */ /* 0x040fe20000400000 */
[----:B------:R-:W-:Y:S01]  /*8d90*/  FFMA R31, R41, R70, R31 ;  /* 0x00000046291f7223 */ /* 0x000fe2000000001f */
[----:B------:R-:W-:Y:S01]  /*8da0*/  FMUL R35, R38, R35 ;  /* 0x0000002326237220 */ /* 0x000fe20000400000 */
[----:B------:R-:W-:Y:S01]  /*8db0*/  F2FP.SATFINITE.E5M2.F32.PACK_AB_MERGE_C R103, R19, R14, RZ ;  /* 0x0000000e1367723e */ /* 0x000fe200048060ff */
[C---:B------:R-:W-:Y:S01]  /*8dc0*/  FFMA R28, R41.reuse, R67, R28 ;  /* 0x00000043291c7223 */ /* 0x040fe2000000001c */
[C---:B------:R-:W-:Y:S01]  /*8dd0*/  FFMA R29, R41.reuse, R40, R29 ;  /* 0x00000028291d7223 */ /* 0x040fe2000000001d */
[C---:B------:R-:W-:Y:S01]  /*8de0*/  FFMA R30, R41.reuse, R69, R30 ;  /* 0x00000045291e7223 */ /* 0x040fe2000000001e */
[----:B------:R-:W-:Y:S01]  /*8df0*/  FFMA R35, R41, R42, R35 ;  /* 0x0000002a29237223 */ /* 0x000fe20000000023 */
[----:B------:R-:W-:Y:S02]  /*8e00*/  F2FP.SATFINITE.E5M2.F32.PACK_AB_MERGE_C R102, R9, R8, R102 ;  /* 0x000000080966723e */ /* 0x000fe40004806066 */
[----:B------:R-:W-:Y:S02]  /*8e10*/  F2FP.SATFINITE.E5M2.F32.PACK_AB_MERGE_C R103, R13, R12, R103 ;  /* 0x0000000c0d67723e */ /* 0x000fe40004806067 */
[----:B------:R-:W-:Y:S02]  /*8e20*/  F2FP.SATFINITE.E5M2.F32.PACK_AB_MERGE_C R108, R23, R18, RZ ;  /* 0x00000012176c723e */ /* 0x000fe400048060ff */
[----:B------:R-:W-:Y:S01]  /*8e30*/  F2FP.SATFINITE.E5M2.F32.PACK_AB_MERGE_C R109, R27, R22, RZ ;  /* 0x000000161b6d723e */ /* 0x000fe200048060ff */
[----:B------:R1:W-:Y:S01]  /*8e40*/  STS.128 [R88+UR44+0x2500], R100 ;  /* 0x0025006458007988 */ /* 0x0003e20008000c2c */
[----:B------:R-:W-:Y:S02]  /*8e50*/  F2FP.SATFINITE.E5M2.F32.PACK_AB_MERGE_C R112, R31, R26, RZ ;  /* 0x0000001a1f70723e */ /* 0x000fe400048060ff */
[----:B------:R-:W-:Y:S02]  /*8e60*/  F2FP.SATFINITE.E5M2.F32.PACK_AB_MERGE_C R113, R35, R30, RZ ;  /* 0x0000001e2371723e */ /* 0x000fe400048060ff */
[----:B------:R-:W-:Y:S02]  /*8e70*/  F2FP.SATFINITE.E5M2.F32.PACK_AB_MERGE_C R108, R17, R16, R108 ;  /* 0x00000010116c723e */ /* 0x000fe4000480606c */
[----:B------:R-:W-:Y:S02]  /*8e80*/  F2FP.SATFINITE.E5M2.F32.PACK_AB_MERGE_C R109, R21, R20, R109 ;  /* 0x00000014156d723e */ /* 0x000fe4000480606d */
[----:B------:R-:W-:Y:S02]  /*8e90*/  F2FP.SATFINITE.E5M2.F32.PACK_AB_MERGE_C R110, R25, R24, R112 ;  /* 0x00000018196e723e */ /* 0x000fe40004806070 */
[----:B------:R-:W-:Y:S02]  /*8ea0*/  F2FP.SATFINITE.E5M2.F32.PACK_AB_MERGE_C R111, R29, R28, R113 ;  /* 0x0000001c1d6f723e */ /* 0x000fe40004806071 */
[----:B------:R-:W-:Y:S02]  /*8eb0*/  LEA R107, R95, UR44, 0x3 ;  /* 0x0000002c5f6b7c11 */ /* 0x000fe4000f8e18ff */
[----:B------:R-:W-:Y:S01]  /*8ec0*/  @P6 SHF.L.U32 R112, R94, 0x1f, RZ ;  /* 0x0000001f5e706819 */ /* 0x000fe200000006ff */
[----:B------:R1:W-:Y:S01]  /*8ed0*/  STS.128 [R104+0x2500], R108 ;  /* 0x0025006c68007388 */ /* 0x0003e20000000c00 */
[----:B------:R-:W-:Y:S01]  /*8ee0*/  @!PT LDS RZ, [RZ] ;  /* 0x00000000fffff984 */ /* 0x000fe20000000800 */
[----:B------:R-:W-:Y:S01]  /*8ef0*/  @!PT LDS RZ, [RZ] ;  /* 0x00000000fffff984 */ /* 0x000fe20000000800 */
[----:B------:R-:W-:Y:S01]  /*8f00*/  @!PT LDS RZ, [RZ] ;  /* 0x00000000fffff984 */ /* 0x000fe20000000800 */
[----:B------:R-:W-:Y:S01]  /*8f10*/  @!PT LDS RZ, [RZ] ;  /* 0x00000000fffff984 */ /* 0x000fe20000000800 */
[----:B------:R2:W-:Y:S07]  /*8f20*/  MEMBAR.ALL.CTA ;  /* 0x0000000000007992 */ /* 0x0005ee0000008000 */
[----:B--2---:R-:W2:Y:S02]  /*8f30*/  FENCE.VIEW.ASYNC.S ;  /* 0x00000000000073c6 */ /* 0x004ea40000000000 */
[----:B--2---:R-:W-:Y:S06]  /*8f40*/  BAR.SYNC.DEFER_BLOCKING 0x1, 0x80 ;  /* 0x0042000000007b1d */ /* 0x004fec0000010000 */
[----:B------:R-:W-:Y:S05]  /*8f50*/  @P0 BRA `(.L_x_162) ;  /* 0x00000000003c0947 */ /* 0x000fea0003800000 */
[----:B------:R-:W2:Y:S01]  /*8f60*/  LDCU.64 UR6, c[0x0][0x348] ;  /* 0x00006900ff0677ac */ /* 0x000ea20008000a00 */
[----:B------:R-:W-:Y:S01]  /*8f70*/  UIADD3 UR4, UPT, UPT, UR44, 0x2500, URZ ;  /* 0x000025002c047890 */ /* 0x000fe2000fffe0ff */
[----:B------:R-:W-:Y:S01]  /*8f80*/  UMOV UR51, UR36 ;  /* 0x0000002400337c82 */ /* 0x000fe20008000000 */
[----:B------:R-:W-:Y:S02]  /*8f90*/  UIADD3 UR9, UPT, UPT, UR49, 0x40, URZ ;  /* 0x0000004031097890 */ /* 0x000fe4000fffe0ff */
[----:B------:R-:W-:Y:S02]  /*8fa0*/  UIADD3 UR8, UPT, UPT, UR44, 0x2d00, URZ ;  /* 0x00002d002c087890 */ /* 0x000fe4000fffe0ff */
[----:B------:R-:W-:Y:S01]  /*8fb0*/  MOV R98, UR4 ;  /* 0x0000000400627c02 */ /* 0x000fe20008000f00 */
[----:B------:R-:W-:Y:S01]  /*8fc0*/  UMOV UR10, UR50 ;  /* 0x00000032000a7c82 */ /* 0x000fe20008000000 */
[----:B------:R-:W-:Y:S02]  /*8fd0*/  UMOV UR11, UR36 ;  /* 0x00000024000b7c82 */ /* 0x000fe40008000000 */
[----:B------:R-:W-:Y:S01]  /*8fe0*/  R2UR UR48, R98 ;  /* 0x00000000623072ca */ /* 0x000fe200000e0000 */
[----:B--2---:R-:W-:Y:S04]  /*8ff0*/  UIADD3 UR4, UP0, UPT, UR6, 0x680, URZ ;  /* 0x0000068006047890 */ /* 0x004fe8000ff1e0ff */
[----:B------:R-:W-:Y:S09]  /*9000*/  UIADD3.X UR5, UPT, UPT, URZ, UR7, URZ, UP0, !UPT ;  /* 0x00000007ff057290 */ /* 0x000ff200087fe4ff */
[----:B------:R2:W-:Y:S01]  /*9010*/  UTMASTG.3D [UR48], [UR4] ;  /* 0x00000030040073b5 */ /* 0x0005e20008010000 */
[----:B------:R2:W-:Y:S01]  /*9020*/  UTMASTG.3D [UR8], [UR4] ;  /* 0x00000008040073b5 */ /* 0x0005e20008010000 */
[----:B------:R0:W-:Y:S01]  /*9030*/  UTMACMDFLUSH ;  /* 0x00000000000079b7 */ /* 0x0001e20000000000 */
[----:B--2---:R-:W-:Y:S04]  /*9040*/  DEPBAR.LE SB0, 0x1 ;  /* 0x000080400000791a */ /* 0x004fe80000000000 */
.L_x_162:
[----:B------:R-:W-:Y:S05]  /*9050*/  BSYNC.RECONVERGENT B0 ;  /* 0x0000000000007941 */ /* 0x000fea0003800200 */
.L_x_161:
[----:B------:R-:W-:Y:S06]  /*9060*/  BAR.SYNC.DEFER_BLOCKING 0x1, 0x80 ;  /* 0x0042000000007b1d */ /* 0x000fec0000010000 */
[----:B------:R-:W2:Y:S01]  /*9070*/  @P6 SYNCS.PHASECHK.TRANS64.TRYWAIT P0, [R107+URZ+0x340], R112 ;  /* 0x000340706b0065a7 */ /* 0x000ea200080011ff */
[----:B------:R-:W-:Y:S01]  /*9080*/  BSSY B1, `(.L_x_163) ;  /* 0x0000020000017945 */ /* 0x000fe20003800000 */
[----:B--2---:R-:W-:Y:S03]  /*9090*/  @P6 SEL R71, RZ, 0x1, !P0 ;  /* 0x00000001ff476807 */ /* 0x004fe60004000000 */
[----:B------:R-:W-:Y:S05]  /*90a0*/  @!P6 BRA `(.L_x_164) ;  /* 0x000000000074e947 */ /* 0x000fea0003800000 */
[----:B------:R-:W-:Y:S01]  /*90b0*/  ISETP.NE.AND P1, PT, R105, RZ, PT ;  /* 0x000000ff6900720c */ /* 0x000fe20003f25270 */
[----:B------:R-:W-:Y:S01]  /*90c0*/  BSSY B0, `(.L_x_165) ;  /* 0x0000009000007945 */ /* 0x000fe20003800000 */
[----:B------:R-:W-:Y:S11]  /*90d0*/  ISETP.NE.AND P0, PT, R71, RZ, PT ;  /* 0x000000ff4700720c */ /* 0x000ff60003f05270 */
[----:B------:R-:W-:Y:S05]  /*90e0*/  @P1 IMAD R0, R95, 0x1000, R88 ;  /* 0x000010005f001824 */ /* 0x000fea00078e0258 */
[----:B------:R-:W-:Y:S05]  /*90f0*/  @P1 IADD3 R3, PT, PT, R0, UR44, RZ ;  /* 0x0000002c00031c10 */ /* 0x000fea000fffe0ff */
[----:B------:R-:W-:Y:S01]  /*9100*/  @P1 IMAD.IADD R3, R3, 0x1, R106 ;  /* 0x0000000103031824 */ /* 0x000fe200078e026a */
[----:B------:R-:W-:Y:S06]  /*9110*/  @P0 BRA `(.L_x_166) ;  /* 0x00000000000c0947 */ /* 0x000fec0003800000 */
[----:B------:R-:W-:Y:S04]  /*9120*/  SHF.L.U32 R2, R94, 0x1f, RZ ;  /* 0x0000001f5e027819 */ /* 0x000fe800000006ff */
[----:B------:R-:W2:Y:S02]  /*9130*/  SYNCS.PHASECHK.TRANS64.TRYWAIT P0, [R107+URZ+0x340], R2 ;  /* 0x000340026b0075a7 */ /* 0x000ea400080011ff */
[----:B--2---:R-:W-:Y:S05]  /*9140*/  @!P0 BRA `(.L_x_167) ;  /* 0x00000028008c8947 */ /* 0x004fea0003800000 */
.L_x_166:
[----:B------:R-:W-:Y:S05]  /*9150*/  BSYNC B0 ;  /* 0x0000000000007941 */ /* 0x000fea0003800000 */
.L_x_165:
[----:B------:R-:W-:Y:S01]  /*9160*/  ISETP.NE.AND P0, PT, R105, RZ, PT ;  /* 0x000000ff6900720c */ /* 0x000fe20003f05270 */
[----:B--2---:R-:W-:Y:S02]  /*9170*/  VIADD R107, R107, 0x350 ;  /* 0x000003506b6b7836 */ /* 0x004fe40000000000 */
[----:B------:R-:W-:Y:S02]  /*9180*/  IMAD.U32 R2, RZ, RZ, UR46 ;  /* 0x0000002eff027e24 */ /* 0x000fe4000f8e00ff */
[----:B------:R-:W-:Y:S03]  /*9190*/  VIADD R95, R95, 0x1 ;  /* 0x000000015f5f7836 */ /* 0x000fe60000000000 */
[----:B------:R-:W-:Y:S05]  /*91a0*/  PRMT R2, R2, 0x654, R107 ;  /* 0x0000065402027816 */ /* 0x000fea000000006b */
[----:B------:R2:W3:Y:S04]  /*91b0*/  @P0 LDS.128 R72, [R0+UR44+0x500] ;  /* 0x0005002c00480984 */ /* 0x0004e80008000c00 */
[----:B------:R2:W4:Y:S01]  /*91c0*/  @P0 LDS.128 R76, [R3+0x500] ;  /* 0x00050000034c0984 */ /* 0x0005220000000c00 */
        /* <DEDUP_REMOVED lines=11> */
.L_x_164:
[----:B------:R-:W-:Y:S05]  /*9280*/  BSYNC B1 ;  /* 0x0000000000017941 */ /* 0x000fea0003800000 */
.L_x_163:
[----:B--2---:R-:W-:Y:S05]  /*9290*/  VIADD R0, R39, 0x20 ;  /* 0x0000002027007836 */ /* 0x004fea0000000000 */
[----:B------:R-:W-:Y:S04]  /*92a0*/  SHF.R.U32.HI R0, RZ, 0x15, R0 ;  /* 0x00000015ff007819 */ /* 0x000fe80000011600 */
[----:B------:R-:W-:Y:S11]  /*92b0*/  LOP3.LUT P0, RZ, R0, 0x3, R91, 0x48, !PT ;  /* 0x0000000300ff7812 */ /* 0x000ff6000780485b */
[----:B------:R-:W-:Y:S02]  /*92c0*/  @!UPT UIADD3 URZ, UPT, UPT, URZ, URZ, URZ ;  /* 0x000000fffffff290 */ /* 0x000fe4000fffe0ff */
[----:B------:R-:W-:Y:S05]  /*92d0*/  @!P0 BRA `(.L_x_168) ;  /* 0x0000000000408947 */ /* 0x000fea0003800000 */
[----:B------:R-:W2:Y:S01]  /*92e0*/  LDCU.64 UR8, c[0x4][0x70] ;  /* 0x01000e00ff0877ac */ /* 0x000ea20008000a00 */
[----:B------:R-:W-:Y:S01]  /*92f0*/  MOV R3, 0x0 ;  /* 0x0000000000037802 */ /* 0x000fe20000000f00 */
[----:B------:R-:W-:Y:S02]  /*9300*/  HFMA2 R12, -RZ, RZ, 0, 5.9604644775390625e-08 ;  /* 0x00000001ff0c7431 */ /* 0x000fe400000001ff */
[----:B------:R-:W-:Y:S02]  /*9310*/  IMAD.MOV.U32 R8, RZ, RZ, 0x192 ;  /* 0x00000192ff087424 */ /* 0x000fe400078e00ff */
[----:B------:R-:W-:Y:S01]  /*9320*/  IMAD.MOV.U32 R13, RZ, RZ, RZ ;  /* 0x000000ffff0d7224 */ /* 0x000fe200078e00ff */
[----:B------:R-:W5:Y:S01]  /*9330*/  LDCU.64 UR6, c[0x4][0x78] ;  /* 0x01000f00ff0677ac */ /* 0x000f620008000a00 */
[----:B------:R-:W1:Y:S01]  /*9340*/  LDC.64 R2, c[0x4][R3] ;  /* 0x0100000003027b82 */ /* 0x000e620000000a00 */
[----:B------:R-:W3:Y:S01]  /*9350*/  LDCU.64 UR4, c[0x4][0x10] ;  /* 0x01000200ff0477ac */ /* 0x000ee20008000a00 */
[----:B--2---:R-:W-:Y:S01]  /*9360*/  MOV R5, UR9 ;  /* 0x0000000900057c02 */ /* 0x004fe20008000f00 */
[----:B------:R-:W-:Y:S01]  /*9370*/  IMAD.U32 R4, RZ, RZ, UR8 ;  /* 0x00000008ff047e24 */ /* 0x000fe2000f8e00ff */
[----:B-----5:R-:W-:Y:S01]  /*9380*/  MOV R7, UR7 ;  /* 0x0000000700077c02 */ /* 0x020fe20008000f00 */
[----:B------:R-:W-:Y:S01]  /*9390*/  IMAD.U32 R6, RZ, RZ, UR6 ;  /* 0x00000006ff067e24 */ /* 0x000fe2000f8e00ff */
[----:B---3--:R-:W-:Y:S01]  /*93a0*/  MOV R11, UR5 ;  /* 0x00000005000b7c02 */ /* 0x008fe20008000f00 */
[----:B------:R-:W-:Y:S02]  /*93b0*/  IMAD.U32 R10, RZ, RZ, UR4 ;  /* 0x00000004ff0a7e24 */ /* 0x000fe4000f8e00ff */
[----:B------:R-:W-:Y:S07]  /*93c0*/  LEPC R20, `(.L_x_168) ;  /* 0x000000001014794e */ /* 0x000fee0000000000 */
[----:B-1--4-:R-:W-:Y:S05]  /*93d0*/  CALL.ABS.NOINC R2 ;  /* 0x0000000002007343 */ /* 0x012fea0003c00000 */
.L_x_168:
[----:B------:R-:W-:Y:S01]  /*93e0*/  ISETP.NE.AND P0, PT, R99, RZ, PT ;  /* 0x000000ff6300720c */ /* 0x000fe20003f05270 */
[----:B------:R-:W-:Y:S05]  /*93f0*/  WARPSYNC.ALL ;  /* 0x0000000000007948 */ /* 0x000fea0003800000 */
[----:B------:R-:W-:Y:S01]  /*9400*/  R2UR UR4, R39 ;  /* 0x00000000270472ca */ /* 0x000fe200000e0000 */
[----:B------:R-:W-:Y:S01]  /*9410*/  BSSY.RECONVERGENT B0, `(.L_x_169) ;  /* 0x00000a0000007945 */ /* 0x000fe20003800200 */
[-C--:B---3--:R-:W-:Y:S02]  /*9420*/  F2FP.F16.E5M2.UNPACK_B R42, R72.reuse ;  /* 0x00000048ff2a723e */ /* 0x088fe400020004ff */
[----:B------:R-:W-:Y:S02]  /*9430*/  F2FP.F16.E5M2.UNPACK_B R72, R72.H1 ;  /* 0x00000048ff48723e */ /* 0x000fe400030004ff */
[-C--:B------:R-:W-:Y:S01]  /*9440*/  F2FP.F16.E5M2.UNPACK_B R46, R73.reuse ;  /* 0x00000049ff2e723e */ /* 0x080fe200020004ff */
[--C-:B------:R-:W-:Y:S01]  /*9450*/  HADD2.F32 R40, -RZ, R42.reuse.H0_H0 ;  /* 0x2000002aff287230 */ /* 0x100fe20000004100 */
[----:B------:R-:W-:Y:S01]  /*9460*/  F2FP.F16.E5M2.UNPACK_B R73, R73.H1 ;  /* 0x00000049ff49723e */ /* 0x000fe200030004ff */
[----:B------:R-:W-:Y:S01]  /*9470*/  HADD2.F32 R42, -RZ, R42.H1_H1 ;  /* 0x3000002aff2a7230 */ /* 0x000fe20000004100 */
[-C--:B------:R-:W-:Y:S01]  /*9480*/  F2FP.F16.E5M2.UNPACK_B R50, R74.reuse ;  /* 0x0000004aff32723e */ /* 0x080fe200020004ff */
[----:B------:R-:W-:Y:S01]  /*9490*/  HADD2.F32 R43, -RZ, R72.H0_H0 ;  /* 0x20000048ff2b7230 */ /* 0x000fe20000004100 */
[----:B------:R-:W-:Y:S01]  /*94a0*/  F2FP.F16.E5M2.UNPACK_B R74, R74.H1 ;  /* 0x0000004aff4a723e */ /* 0x000fe200030004ff */
[----:B------:R-:W2:Y:S01]  /*94b0*/  LDTM.x32 R4, tmem[UR4+0x20] ;  /* 0x00002004000479ee */ /* 0x000ea200082c0000 */
[----:B------:R-:W-:Y:S01]  /*94c0*/  NOP ;  /* 0x0000000000007918 */ /* 0x000fe20000000000 */
[----:B------:R-:W-:Y:S01]  /*94d0*/  IADD3 R92, PT, PT, R92, 0x3b0, RZ ;  /* 0x000003b05c5c7810 */ /* 0x000fe20007ffe0ff */
[--C-:B------:R-:W-:Y:S01]  /*94e0*/  HADD2.F32 R45, -RZ, R46.reuse.H0_H0 ;  /* 0x2000002eff2d7230 */ /* 0x100fe20000004100 */
[----:B------:R-:W-:Y:S01]  /*94f0*/  F2FP.F16.E5M2.UNPACK_B R54, R75 ;  /* 0x0000004bff36723e */ /* 0x000fe200020004ff */
[----:B------:R-:W-:Y:S01]  /*9500*/  HADD2.F32 R46, -RZ, R46.H1_H1 ;  /* 0x3000002eff2e7230 */ /* 0x000fe20000004100 */
[----:B------:R-:W-:Y:S01]  /*9510*/  LOP3.LUT R92, R92, 0xfefffff8, RZ, 0xc0, !PT ;  /* 0xfefffff85c5c7812 */ /* 0x000fe200078ec0ff */
[--C-:B------:R-:W-:Y:S01]  /*9520*/  HADD2.F32 R49, -RZ, R50.reuse.H0_H0 ;  /* 0x20000032ff317230 */ /* 0x100fe20000004100 */
[----:B----4-:R-:W-:Y:S01]  /*9530*/  F2FP.F16.E5M2.UNPACK_B R58, R76 ;  /* 0x0000004cff3a723e */ /* 0x010fe200020004ff */
[----:B------:R-:W-:Y:S01]  /*9540*/  HADD2.F32 R50, -RZ, R50.H1_H1 ;  /* 0x30000032ff327230 */ /* 0x000fe20000004100 */
[----:B--2---:R2:W-:Y:S01]  /*9550*/  SYNCS.ARRIVE.TRANS64.RED.A1T0 RZ, [R92+URZ], RZ ;  /* 0x000000ff5cff79a7 */ /* 0x0045e200081004ff */
[--C-:B------:R-:W-:Y:S01]  /*9560*/  HADD2.F32 R53, -RZ, R54.reuse.H0_H0 ;  /* 0x20000036ff357230 */ /* 0x100fe20000004100 */
[----:B------:R-:W-:Y:S01]  /*9570*/  F2FP.F16.E5M2.UNPACK_B R62, R77 ;  /* 0x0000004dff3e723e */ /* 0x000fe200020004ff */
[----:B------:R-:W-:Y:S01]  /*9580*/  HADD2.F32 R54, -RZ, R54.H1_H1 ;  /* 0x30000036ff367230 */ /* 0x000fe20000004100 */
[----:B------:R-:W-:Y:S01]  /*9590*/  F2FP.F16.E5M2.UNPACK_B R66, R78 ;  /* 0x0000004eff42723e */ /* 0x000fe200020004ff */
[--C-:B------:R-:W-:Y:S01]  /*95a0*/  HADD2.F32 R57, -RZ, R58.reuse.H0_H0 ;  /* 0x2000003aff397230 */ /* 0x100fe20000004100 */
[----:B------:R-:W-:Y:S01]  /*95b0*/  F2FP.F16.E5M2.UNPACK_B R70, R79 ;  /* 0x0000004fff46723e */ /* 0x000fe200020004ff */
[----:B------:R-:W-:Y:S01]  /*95c0*/  HADD2.F32 R58, -RZ, R58.H1_H1 ;  /* 0x3000003aff3a7230 */ /* 0x000fe20000004100 */
[----:B------:R-:W-:Y:S01]  /*95d0*/  F2FP.F16.E5M2.UNPACK_B R75, R75.H1 ;  /* 0x0000004bff4b723e */ /* 0x000fe200030004ff */
[--C-:B------:R-:W-:Y:S01]  /*95e0*/  HADD2.F32 R61, -RZ, R62.reuse.H0_H0 ;  /* 0x2000003eff3d7230 */ /* 0x100fe20000004100 */
[----:B------:R-:W-:Y:S01]  /*95f0*/  F2FP.F16.E5M2.UNPACK_B R76, R76.H1 ;  /* 0x0000004cff4c723e */ /* 0x000fe200030004ff */
[----:B------:R-:W-:Y:S01]  /*9600*/  HADD2.F32 R63, -RZ, R62.H1_H1 ;  /* 0x3000003eff3f7230 */ /* 0x000fe20000004100 */
[----:B------:R-:W-:Y:S01]  /*9610*/  F2FP.F16.E5M2.UNPACK_B R77, R77.H1 ;  /* 0x0000004dff4d723e */ /* 0x000fe200030004ff */
[--C-:B------:R-:W-:Y:S02]  /*9620*/  HADD2.F32 R65, -RZ, R66.reuse.H0_H0 ;  /* 0x20000042ff417230 */ /* 0x100fe40000004100 */
[C---:B------:R-:W-:Y:S01]  /*9630*/  FMUL R4, R38.reuse, R4 ;  /* 0x0000000426047220 */ /* 0x040fe20000400000 */
        /* <DEDUP_REMOVED lines=16> */
[--C-:B------:R-:W-:Y:S02]  /*9740*/  HADD2.F32 R69, -RZ, R70.reuse.H0_H0 ;  /* 0x20000046ff457230 */ /* 0x100fe40000004100 */
[C---:B------:R-:W-:Y:S01]  /*9750*/  FMUL R28, R38.reuse, R32 ;  /* 0x00000020261c7220 */ /* 0x040fe20000400000 */
[----:B------:R-:W-:Y:S02]  /*9760*/  HADD2.F32 R70, -RZ, R70.H1_H1 ;  /* 0x30000046ff467230 */ /* 0x000fe40000004100 */
[C---:B------:R-:W-:Y:S01]  /*9770*/  FMUL R29, R38.reuse, R33 ;  /* 0x00000021261d7220 */ /* 0x040fe20000400000 */
[----:B------:R-:W-:Y:S02]  /*9780*/  HADD2.F32 R44, -RZ, R72.H1_H1 ;  /* 0x30000048ff2c7230 */ /* 0x000fe40000004100 */
[C---:B------:R-:W-:Y:S01]  /*9790*/  FMUL R6, R38.reuse, R6 ;  /* 0x0000000626067220 */ /* 0x040fe20000400000 */
[C---:B------:R-:W-:Y:S01]  /*97a0*/  FMUL R7, R38.reuse, R7 ;  /* 0x0000000726077220 */ /* 0x040fe20000400000 */
[--C-:B------:R-:W-:Y:S02]  /*97b0*/  HADD2.F32 R47, -RZ, R73.reuse.H0_H0 ;  /* 0x20000049ff2f7230 */ /* 0x100fe40000004100 */
[C---:B------:R-:W-:Y:S01]  /*97c0*/  FMUL R10, R38.reuse, R10 ;  /* 0x0000000a260a7220 */ /* 0x040fe20000400000 */
[C---:B------:R-:W-:Y:S01]  /*97d0*/  FFMA R6, R41.reuse, R43, R6 ;  /* 0x0000002b29067223 */ /* 0x040fe20000000006 */
[----:B------:R-:W-:Y:S02]  /*97e0*/  HADD2.F32 R48, -RZ, R73.H1_H1 ;  /* 0x30000049ff307230 */ /* 0x000fe40000004100 */
[C---:B------:R-:W-:Y:S01]  /*97f0*/  FFMA R7, R41.reuse, R44, R7 ;  /* 0x0000002c29077223 */ /* 0x040fe20000000007 */
[C---:B------:R-:W-:Y:S01]  /*9800*/  FFMA R8, R41.reuse, R45, R8 ;  /* 0x0000002d29087223 */ /* 0x040fe20000000008 */
[C---:B------:R-:W-:Y:S01]  /*9810*/  FFMA R9, R41.reuse, R46, R9 ;  /* 0x0000002e29097223 */ /* 0x040fe20000000009 */
[----:B------:R-:W-:Y:S01]  /*9820*/  FFMA R10, R41, R47, R10 ;  /* 0x0000002f290a7223 */ /* 0x000fe2000000000a */
[C---:B------:R-:W-:Y:S01]  /*9830*/  FMUL R11, R38.reuse, R11 ;  /* 0x0000000b260b7220 */ /* 0x040fe20000400000 */
[----:B------:R-:W-:Y:S01]  /*9840*/  F2FP.F16.E5M2.UNPACK_B R78, R78.H1 ;  /* 0x0000004eff4e723e */ /* 0x000fe200030004ff */
[--C-:B------:R-:W-:Y:S01]  /*9850*/  HADD2.F32 R51, -RZ, R74.reuse.H0_H0 ;  /* 0x2000004aff337230 */ /* 0x100fe20000004100 */
[----:B-1----:R-:W-:Y:S01]  /*9860*/  F2FP.SATFINITE.E5M2.F32.PACK_AB_MERGE_C R100, R7, R6, RZ ;  /* 0x000000060764723e */ /* 0x002fe200048060ff */
[C---:B------:R-:W-:Y:S01]  /*9870*/  FFMA R11, R41.reuse, R48, R11 ;  /* 0x00000030290b7223 */ /* 0x040fe2000000000b */
[C---:B------:R-:W-:Y:S01]  /*9880*/  FFMA R12, R41.reuse, R49, R12 ;  /* 0x00000031290c7223 */ /* 0x040fe2000000000c */
[----:B------:R-:W-:Y:S01]  /*9890*/  FFMA R13, R41, R50, R13 ;  /* 0x00000032290d7223 */ /* 0x000fe2000000000d */
[----:B------:R-:W-:Y:S01]  /*98a0*/  F2FP.SATFINITE.E5M2.F32.PACK_AB_MERGE_C R100, R5, R4, R100 ;  /* 0x000000040564723e */ /* 0x000fe20004806064 */
[----:B------:R-:W-:Y:S01]  /*98b0*/  HADD2.F32 R52, -RZ, R74.H1_H1 ;  /* 0x3000004aff347230 */ /* 0x000fe20000004100 */
[----:B------:R-:W-:Y:S01]  /*98c0*/  F2FP.SATFINITE.E5M2.F32.PACK_AB_MERGE_C R101, R11, R10, RZ ;  /* 0x0000000a0b65723e */ /* 0x000fe200048060ff */
[C---:B------:R-:W-:Y:S01]  /*98d0*/  FMUL R14, R38.reuse, R14 ;  /* 0x0000000e260e7220 */ /* 0x040fe20000400000 */
[C---:B------:R-:W-:Y:S01]  /*98e0*/  FMUL R15, R38.reuse, R15 ;  /* 0x0000000f260f7220 */ /* 0x040fe20000400000 */
[--C-:B------:R-:W-:Y:S01]  /*98f0*/  HADD2.F32 R55, -RZ, R75.reuse.H0_H0 ;  /* 0x2000004bff377230 */ /* 0x100fe20000004100 */
[----:B------:R-:W-:Y:S01]  /*9900*/  F2FP.SATFINITE.E5M2.F32.PACK_AB_MERGE_C R101, R9, R8, R101 ;  /* 0x000000080965723e */ /* 0x000fe20004806065 */
[C---:B------:R-:W-:Y:S01]  /*9910*/  FFMA R14, R41.reuse, R51, R14 ;  /* 0x00000033290e7223 */ /* 0x040fe2000000000e */
[C---:B------:R-:W-:Y:S01]  /*9920*/  FFMA R15, R41.reuse, R52, R15 ;  /* 0x00000034290f7223 */ /* 0x040fe2000000000f */
[C---:B------:R-:W-:Y:S01]  /*9930*/  FFMA R16, R41.reuse, R53, R16 ;  /* 0x0000003529107223 */ /* 0x040fe20000000010 */
[C---:B------:R-:W-:Y:S01]  /*9940*/  FFMA R17, R41.reuse, R54, R17 ;  /* 0x0000003629117223 */ /* 0x040fe20000000011 */
        /* <DEDUP_REMOVED lines=15> */
[C---:B------:R-:W-:Y:S01]  /*9a40*/  FFMA R23, R41.reuse, R60, R23 ;  /* 0x0000003c29177223 */ /* 0x040fe20000000017 */
[C---:B------:R-:W-:Y:S01]  /*9a50*/  FMUL R27, R38.reuse, R27 ;  /* 0x0000001b261b7220 */ /* 0x040fe20000400000 */
[C---:B------:R-:W-:Y:S01]  /*9a60*/  FFMA R0, R41.reuse, R61, R0 ;  /* 0x0000003d29007223 */ /* 0x040fe20000000000 */
[----:B------:R-:W-:Y:S01]  /*9a70*/  F2FP.F16.E5M2.UNPACK_B R79, R79.H1 ;  /* 0x0000004fff4f723e */ /* 0x000fe200030004ff */
        /* <DEDUP_REMOVED lines=16> */
[----:B------:R-:W-:Y:S01]  /*9b80*/  FFMA R28, R41, R69, R28 ;  /* 0x00000045291c7223 */ /* 0x000fe2000000001c */
[----:B------:R-:W-:Y:S01]  /*9b90*/  F2FP.SATFINITE.E5M2.F32.PACK_AB_MERGE_C R103, R19, R18, RZ ;  /* 0x000000121367723e */ /* 0x000fe200048060ff */
        /* <DEDUP_REMOVED lines=14> */
[----:B--2---:R-:W-:Y:S03]  /*9c80*/  IADD3 R92, PT, PT, R36, 0x1, RZ ;  /* 0x00000001245c7810 */ /* 0x004fe60007ffe0ff */
        /* <DEDUP_REMOVED lines=10> */
[----:B------:R-:W-:Y:S02]  /*9d30*/  UIADD3 UR13, UPT, UPT, UR49, 0x20, URZ ;  /* 0x00000020310d7890 */ /* 0x000fe4000fffe0ff */
[----:B------:R-:W-:Y:S01]  /*9d40*/  UIADD3 UR12, UPT, UPT, UR44, 0x3500, URZ ;  /* 0x000035002c0c7890 */ /* 0x000fe2000fffe0ff */
[----:B------:R-:W-:Y:S01]  /*9d50*/  UMOV UR14, UR50 ;  /* 0x00000032000e7c82 */ /* 0x000fe20008000000 */
[----:B------:R-:W-:Y:S01]  /*9d60*/  UMOV UR15, UR36 ;  /* 0x00000024000f7c82 */ /* 0x000fe20008000000 */
[----:B------:R-:W-:Y:S02]  /*9d70*/  UIADD3 UR9, UPT, UPT, UR49, 0x60, URZ ;  /* 0x0000006031097890 */ /* 0x000fe4000fffe0ff */
[----:B------:R-:W-:Y:S01]  /*9d80*/  UIADD3 UR8, UPT, UPT, UR44, 0x3d00, URZ ;  /* 0x00003d002c087890 */ /* 0x000fe2000fffe0ff */
[----:B------:R-:W-:Y:S01]  /*9d90*/  UMOV UR10, UR50 ;  /* 0x00000032000a7c82 */ /* 0x000fe20008000000 */
[----:B------:R-:W-:Y:S01]  /*9da0*/  UMOV UR11, UR36 ;  /* 0x00000024000b7c82 */ /* 0x000fe20008000000 */
[----:B--2---:R-:W-:Y:S04]  /*9db0*/  UIADD3 UR4, UP0, UPT, UR6, 0x680, URZ ;  /* 0x0000068006047890 */ /* 0x004fe8000ff1e0ff */
[----:B------:R-:W-:Y:S09]  /*9dc0*/  UIADD3.X UR5, UPT, UPT, URZ, UR7, URZ, UP0, !UPT ;  /* 0x00000007ff057290 */ /* 0x000ff200087fe4ff */
[----:B------:R2:W-:Y:S01]  /*9dd0*/  UTMASTG.3D [UR12], [UR4] ;  /* 0x0000000c040073b5 */ /* 0x0005e20008010000 */
[----:B------:R2:W-:Y:S01]  /*9de0*/  UTMASTG.3D [UR8], [UR4] ;  /* 0x00000008040073b5 */ /* 0x0005e20008010000 */
[----:B------:R0:W-:Y:S01]  /*9df0*/  UTMACMDFLUSH ;  /* 0x00000000000079b7 */ /* 0x0001e20000000000 */
[----:B--2---:R-:W-:Y:S04]  /*9e00*/  DEPBAR.LE SB0, 0x1 ;  /* 0x000080400000791a */ /* 0x004fe80000000000 */
.L_x_170:
[----:B------:R-:W-:Y:S05]  /*9e10*/  BSYNC.RECONVERGENT B0 ;  /* 0x0000000000007941 */ /* 0x000fea0003800200 */
.L_x_169:
[----:B------:R-:W-:Y:S01]  /*9e20*/  BAR.SYNC.DEFER_BLOCKING 0x1, 0x80 ;  /* 0x0042000000007b1d */ /* 0x000fe20000010000 */
[----:B------:R-:W-:Y:S01]  /*9e30*/  ISETP.NE.AND P0, PT, R93, 0x2, PT ;  /* 0x000000025d00780c */ /* 0x000fe20003f05270 */
[----:B------:R-:W-:Y:S01]  /*9e40*/  UISETP.NE.AND UP0, UPT, UR45, URZ, UPT ;  /* 0x000000ff2d00728c */ /* 0x000fe2000bf05270 */
[----:B------:R-:W-:Y:S01]  /*9e50*/  ISETP.NE.AND P1, PT, R92, 0x4, PT ;  /* 0x000000045c00780c */ /* 0x000fe20003f25270 */
[----:B------:R-:W-:Y:S01]  /*9e60*/  UIADD3 UR20, UPT, UPT, UR37, UR61, URZ ;  /* 0x0000003d25147290 */ /* 0x000fe2000fffe0ff */
[----:B------:R-:W-:Y:S01]  /*9e70*/  SEL R3, RZ, 0x1, P0 ;  /* 0x00000001ff037807 */ /* 0x000fe20000000000 */
[----:B------:R-:W-:Y:S01]  /*9e80*/  UIADD3 UR24, UPT, UPT, UR38, UR62, URZ ;  /* 0x0000003e26187290 */ /* 0x000fe2000fffe0ff */
[----:B------:R-:W-:Y:S02]  /*9e90*/  SEL R0, RZ, 0x1, P1 ;  /* 0x00000001ff007807 */ /* 0x000fe40000800000 */
[----:B------:R-:W-:Y:S02]  /*9ea0*/  LOP3.LUT R96, R96, R3, RZ, 0x3c, !PT ;  /* 0x0000000360607212 */ /* 0x000fe400078e3cff */
[----:B------:R-:W-:Y:S02]  /*9eb0*/  LOP3.LUT R97, R97, R0, RZ, 0x3c, !PT ;  /* 0x0000000061617212 */ /* 0x000fe400078e3cff */
[----:B------:R-:W-:Y:S02]  /*9ec0*/  SEL R93, R93, RZ, P0 ;  /* 0x000000ff5d5d7207 */ /* 0x000fe40000000000 */
[----:B------:R-:W-:Y:S01]  /*9ed0*/  SEL R36, R92, RZ, P1 ;  /* 0x000000ff5c247207 */ /* 0x000fe20000800000 */
[----:B------:R-:W-:Y:S01]  /*9ee0*/  UMOV UR36, UR59 ;  /* 0x0000003b00247c82 */ /* 0x000fe20008000000 */
[----:B------:R-:W-:Y:S05]  /*9ef0*/  BRA.U UP0, `(.L_x_171) ;  /* 0xffffffd500907547 */ /* 0x000fea000b83ffff */
[----:B------:R-:W-:Y:S05]  /*9f00*/  EXIT ;  /* 0x000000000000794d */ /* 0x000fea0003800000 */
.L_x_25:
[----:B--2---:R2:W3:Y:S02]  /*9f10*/  SYNCS.PHASECHK.TRANS64.TRYWAIT P0, [R3+URZ+0x3e0], R2 ;  /* 0x0003e002030075a7 */ /* 0x0044e400080011ff */
[----:B---3--:R-:W-:Y:S05]  /*9f20*/  @!P0 NANOSLEEP.SYNCS 0x989680 ;  /* 0x009896800000895d */ /* 0x008fea0003900000 */
[----:B------:R-:W3:Y:S02]  /*9f30*/  @!P0 SYNCS.PHASECHK.TRANS64 P0, [R3+URZ+0x3e0], R2 ;  /* 0x0003e002030085a7 */ /* 0x000ee400080010ff */
[----:B---3--:R-:W-:Y:S05]  /*9f40*/  @!P0 BRA `(.L_x_25) ;  /* 0xfffffffc00f08947 */ /* 0x008fea000383ffff */
[----:B------:R-:W-:Y:S05]  /*9f50*/  BRA `(.L_x_172) ;  /* 0xffffff80003c7947 */ /* 0x000fea000383ffff */
.L_x_28:
[----:B-1----:R-:W-:-:S07]  /*9f60*/  MOV R0, UR33 ;  /* 0x0000002100007c02 */ /* 0x002fce0008000f00 */
.L_x_173:
[----:B-1----:R1:W2:Y:S02]  /*9f70*/  SYNCS.PHASECHK.TRANS64.TRYWAIT P0, [R0+URZ+0x1a0], R3 ;  /* 0x0001a003000075a7 */ /* 0x0022a400080011ff */
[----:B--2---:R-:W-:Y:S05]  /*9f80*/  @!P0 NANOSLEEP.SYNCS 0x989680 ;  /* 0x009896800000895d */ /* 0x004fea0003900000 */
[----:B------:R-:W2:Y:S02]  /*9f90*/  @!P0 SYNCS.PHASECHK.TRANS64 P0, [R0+URZ+0x1a0], R3 ;  /* 0x0001a003000085a7 */ /* 0x000ea400080010ff */
[----:B--2---:R-:W-:Y:S05]  /*9fa0*/  @!P0 BRA `(.L_x_173) ;  /* 0xfffffffc00f08947 */ /* 0x004fea000383ffff */
[----:B------:R-:W-:Y:S05]  /*9fb0*/  BRA `(.L_x_27) ;  /* 0xffffff8000947947 */ /* 0x000fea000383ffff */
.L_x_35:
[----:B-1----:R-:W-:-:S07]  /*9fc0*/  MOV R0, UR17 ;  /* 0x0000001100007c02 */ /* 0x002fce0008000f00 */
.L_x_174:
[----:B-1----:R1:W2:Y:S02]  /*9fd0*/  SYNCS.PHASECHK.TRANS64.TRYWAIT P0, [R0+URZ+0x1a0], R3 ;  /* 0x0001a003000075a7 */ /* 0x0022a400080011ff */
[----:B--2---:R-:W-:Y:S05]  /*9fe0*/  @!P0 NANOSLEEP.SYNCS 0x989680 ;  /* 0x009896800000895d */ /* 0x004fea0003900000 */
[----:B------:R-:W2:Y:S02]  /*9ff0*/  @!P0 SYNCS.PHASECHK.TRANS64 P0, [R0+URZ+0x1a0], R3 ;  /* 0x0001a003000085a7 */ /* 0x000ea400080010ff */
[----:B--2---:R-:W-:Y:S05]  /*a000*/  @!P0 BRA `(.L_x_174) ;  /* 0xfffffffc00f08947 */ /* 0x004fea000383ffff */
[----:B------:R-:W-:Y:S05]  /*a010*/  BRA `(.L_x_34) ;  /* 0xffffff8400547947 */ /* 0x000fea000383ffff */
.L_x_40:
[----:B-1----:R1:W2:Y:S02]  /*a020*/  SYNCS.PHASECHK.TRANS64.TRYWAIT P0, [R3+URZ+0x370], R0 ;  /* 0x00037000030075a7 */ /* 0x0022a400080011ff */
[----:B--2---:R-:W-:Y:S05]  /*a030*/  @!P0 NANOSLEEP.SYNCS 0x989680 ;  /* 0x009896800000895d */ /* 0x004fea0003900000 */
[----:B------:R-:W2:Y:S02]  /*a040*/  @!P0 SYNCS.PHASECHK.TRANS64 P0, [R3+URZ+0x370], R0 ;  /* 0x00037000030085a7 */ /* 0x000ea400080010ff */
[----:B--2---:R-:W-:Y:S05]  /*a050*/  @!P0 BRA `(.L_x_40) ;  /* 0xfffffffc00f08947 */ /* 0x004fea000383ffff */
[----:B------:R-:W-:Y:S05]  /*a060*/  BRA `(.L_x_175) ;  /* 0xffffff8400fc7947 */ /* 0x000fea000383ffff */
.L_x_44:
[----:B-1----:R-:W-:-:S07]  /*a070*/  MOV R0, UR4 ;  /* 0x0000000400007c02 */ /* 0x002fce0008000f00 */
.L_x_176:
[----:B-1----:R1:W2:Y:S02]  /*a080*/  SYNCS.PHASECHK.TRANS64.TRYWAIT P0, [R0+URZ], R3 ;  /* 0x00000003000075a7 */ /* 0x0022a400080011ff */
[----:B--2---:R-:W-:Y:S05]  /*a090*/  @!P0 NANOSLEEP.SYNCS 0x989680 ;  /* 0x009896800000895d */ /* 0x004fea0003900000 */
[----:B------:R-:W2:Y:S02]  /*a0a0*/  @!P0 SYNCS.PHASECHK.TRANS64 P0, [R0+URZ], R3 ;  /* 0x00000003000085a7 */ /* 0x000ea400080010ff */
[----:B--2---:R-:W-:Y:S05]  /*a0b0*/  @!P0 BRA `(.L_x_176) ;  /* 0xfffffffc00f08947 */ /* 0x004fea000383ffff */
[----:B------:R-:W-:Y:S05]  /*a0c0*/  BRA `(.L_x_177) ;  /* 0xffffff8c00a07947 */ /* 0x000fea000383ffff */
.L_x_45:
[----:B------:R-:W-:-:S07]  /*a0d0*/  MOV R0, UR5 ;  /* 0x0000000500007c02 */ /* 0x000fce0008000f00 */
.L_x_178:
[----:B-1----:R1:W2:Y:S02]  /*a0e0*/  SYNCS.PHASECHK.TRANS64.TRYWAIT P0, [R0+URZ], R3 ;  /* 0x00000003000075a7 */ /* 0x0022a400080011ff */
[----:B--2---:R-:W-:Y:S05]  /*a0f0*/  @!P0 NANOSLEEP.SYNCS 0x989680 ;  /* 0x009896800000895d */ /* 0x004fea0003900000 */
[----:B------:R-:W2:Y:S02]  /*a100*/  @!P0 SYNCS.PHASECHK.TRANS64 P0, [R0+URZ], R3 ;  /* 0x00000003000085a7 */ /* 0x000ea400080010ff */
[----:B--2---:R-:W-:Y:S05]  /*a110*/  @!P0 BRA `(.L_x_178) ;  /* 0xfffffffc00f08947 */ /* 0x004fea000383ffff */
[----:B------:R-:W-:Y:S05]  /*a120*/  BRA `(.L_x_179) ;  /* 0xffffff8c00ac7947 */ /* 0x000fea000383ffff */
.L_x_46:
[----:B------:R-:W-:-:S07]  /*a130*/  MOV R0, UR5 ;  /* 0x0000000500007c02 */ /* 0x000fce0008000f00 */
.L_x_180:
[----:B-1----:R1:W2:Y:S02]  /*a140*/  SYNCS.PHASECHK.TRANS64.TRYWAIT P0, [R0+URZ], R3 ;  /* 0x00000003000075a7 */ /* 0x0022a400080011ff */
[----:B--2---:R-:W-:Y:S05]  /*a150*/  @!P0 NANOSLEEP.SYNCS 0x989680 ;  /* 0x009896800000895d */ /* 0x004fea0003900000 */
[----:B------:R-:W2:Y:S02]  /*a160*/  @!P0 SYNCS.PHASECHK.TRANS64 P0, [R0+URZ], R3 ;  /* 0x00000003000085a7 */ /* 0x000ea400080010ff */
[----:B--2---:R-:W-:Y:S05]  /*a170*/  @!P0 BRA `(.L_x_180) ;  /* 0xfffffffc00f08947 */ /* 0x004fea000383ffff */
[----:B------:R-:W-:Y:S05]  /*a180*/  BRA `(.L_x_181) ;  /* 0xffffff8c00b87947 */ /* 0x000fea000383ffff */
.L_x_47:
[----:B------:R-:W-:-:S07]  /*a190*/  MOV R0, UR5 ;  /* 0x0000000500007c02 */ /* 0x000fce0008000f00 */
.L_x_182:
[----:B-1----:R1:W2:Y:S02]  /*a1a0*/  SYNCS.PHASECHK.TRANS64.TRYWAIT P0, [R0+URZ], R3 ;  /* 0x00000003000075a7 */ /* 0x0022a400080011ff */
[----:B--2---:R-:W-:Y:S05]  /*a1b0*/  @!P0 NANOSLEEP.SYNCS 0x989680 ;  /* 0x009896800000895d */ /* 0x004fea0003900000 */
[----:B------:R-:W2:Y:S02]  /*a1c0*/  @!P0 SYNCS.PHASECHK.TRANS64 P0, [R0+URZ], R3 ;  /* 0x00000003000085a7 */ /* 0x000ea400080010ff */
[----:B--2---:R-:W-:Y:S05]  /*a1d0*/  @!P0 BRA `(.L_x_182) ;  /* 0xfffffffc00f08947 */ /* 0x004fea000383ffff */
[----:B------:R-:W-:Y:S05]  /*a1e0*/  BRA `(.L_x_183) ;  /* 0xffffff8c00c47947 */ /* 0x000fea000383ffff */
.L_x_48:
[----:B------:R-:W-:-:S07]  /*a1f0*/  MOV R0, UR5 ;  /* 0x0000000500007c02 */ /* 0x000fce0008000f00 */
.L_x_184:
[----:B-1----:R1:W2:Y:S02]  /*a200*/  SYNCS.PHASECHK.TRANS64.TRYWAIT P0, [R0+URZ], R3 ;  /* 0x00000003000075a7 */ /* 0x0022a400080011ff */
[----:B--2---:R-:W-:Y:S05]  /*a210*/  @!P0 NANOSLEEP.SYNCS 0x989680 ;  /* 0x009896800000895d */ /* 0x004fea0003900000 */
[----:B------:R-:W2:Y:S02]  /*a220*/  @!P0 SYNCS.PHASECHK.TRANS64 P0, [R0+URZ], R3 ;  /* 0x00000003000085a7 */ /* 0x000ea400080010ff */
[----:B--2---:R-:W-:Y:S05]  /*a230*/  @!P0 BRA `(.L_x_184) ;  /* 0xfffffffc00f08947 */ /* 0x004fea000383ffff */
[----:B------:R-:W-:Y:S05]  /*a240*/  BRA `(.L_x_185) ;  /* 0xffffff8c00d07947 */ /* 0x000fea000383ffff */
.L_x_49:
[----:B------:R-:W-:-:S07]  /*a250*/  MOV R0, UR5 ;  /* 0x0000000500007c02 */ /* 0x000fce0008000f00 */
.L_x_186:
[----:B-1----:R1:W2:Y:S02]  /*a260*/  SYNCS.PHASECHK.TRANS64.TRYWAIT P0, [R0+URZ], R3 ;  /* 0x00000003000075a7 */ /* 0x0022a400080011ff */
[----:B--2---:R-:W-:Y:S05]  /*a270*/  @!P0 NANOSLEEP.SYNCS 0x989680 ;  /* 0x009896800000895d */ /* 0x004fea0003900000 */
[----:B------:R-:W2:Y:S02]  /*a280*/  @!P0 SYNCS.PHASECHK.TRANS64 P0, [R0+URZ], R3 ;  /* 0x00000003000085a7 */ /* 0x000ea400080010ff */
[----:B--2---:R-:W-:Y:S05]  /*a290*/  @!P0 BRA `(.L_x_186) ;  /* 0xfffffffc00f08947 */ /* 0x004fea000383ffff */
[----:B------:R-:W-:Y:S05]  /*a2a0*/  BRA `(.L_x_187) ;  /* 0xffffff8c00dc7947 */ /* 0x000fea000383ffff */
.L_x_50:
[----:B------:R-:W-:-:S07]  /*a2b0*/  MOV R0, UR5 ;  /* 0x0000000500007c02 */ /* 0x000fce0008000f00 */
.L_x_188:
[----:B-1----:R1:W2:Y:S02]  /*a2c0*/  SYNCS.PHASECHK.TRANS64.TRYWAIT P0, [R0+URZ], R3 ;  /* 0x00000003000075a7 */ /* 0x0022a400080011ff */
[----:B--2---:R-:W-:Y:S05]  /*a2d0*/  @!P0 NANOSLEEP.SYNCS 0x989680 ;  /* 0x009896800000895d */ /* 0x004fea0003900000 */
[----:B------:R-:W2:Y:S02]  /*a2e0*/  @!P0 SYNCS.PHASECHK.TRANS64 P0, [R0+URZ], R3 ;  /* 0x00000003000085a7 */ /* 0x000ea400080010ff */
[----:B--2---:R-:W-:Y:S05]  /*a2f0*/  @!P0 BRA `(.L_x_188) ;  /* 0xfffffffc00f08947 */ /* 0x004fea000383ffff */
[----:B------:R-:W-:Y:S05]  /*a300*/  BRA `(.L_x_189) ;  /* 0xffffff8c00e87947 */ /* 0x000fea000383ffff */
.L_x_51:
[----:B------:R-:W-:-:S07]  /*a310*/  MOV R0, UR5 ;  /* 0x0000000500007c02 */ /* 0x000fce0008000f00 */
.L_x_190:
[----:B-1----:R1:W2:Y:S02]  /*a320*/  SYNCS.PHASECHK.TRANS64.TRYWAIT P0, [R0+URZ], R3 ;  /* 0x00000003000075a7 */ /* 0x0022a400080011ff */
[----:B--2---:R-:W-:Y:S05]  /*a330*/  @!P0 NANOSLEEP.SYNCS 0x989680 ;  /* 0x009896800000895d */ /* 0x004fea0003900000 */
[----:B------:R-:W2:Y:S02]  /*a340*/  @!P0 SYNCS.PHASECHK.TRANS64 P0, [R0+URZ], R3 ;  /* 0x00000003000085a7 */ /* 0x000ea400080010ff */
[----:B--2---:R-:W-:Y:S05]  /*a350*/  @!P0 BRA `(.L_x_190) ;  /* 0xfffffffc00f08947 */ /* 0x004fea000383ffff */
[----:B------:R-:W-:Y:S05]  /*a360*/  BRA `(.L_x_191) ;  /* 0xffffff8c00f47947 */ /* 0x000fea000383ffff */
.L_x_52:
[----:B------:R-:W-:-:S07]  /*a370*/  MOV R0, UR5 ;  /* 0x0000000500007c02 */ /* 0x000fce0008000f00 */
.L_x_192:
[----:B-1----:R1:W2:Y:S02]  /*a380*/  SYNCS.PHASECHK.TRANS64.TRYWAIT P0, [R0+URZ], R3 ;  /* 0x00000003000075a7 */ /* 0x0022a400080011ff */
[----:B--2---:R-:W-:Y:S05]  /*a390*/  @!P0 NANOSLEEP.SYNCS 0x989680 ;  /* 0x009896800000895d */ /* 0x004fea0003900000 */
[----:B------:R-:W2:Y:S02]  /*a3a0*/  @!P0 SYNCS.PHASECHK.TRANS64 P0, [R0+URZ], R3 ;  /* 0x00000003000085a7 */ /* 0x000ea400080010ff */
[----:B--2---:R-:W-:Y:S05]  /*a3b0*/  @!P0 BRA `(.L_x_192) ;  /* 0xfffffffc00f08947 */ /* 0x004fea000383ffff */
[----:B------:R-:W-:Y:S05]  /*a3c0*/  BRA `(.L_x_193) ;  /* 0xffffff9000007947 */ /* 0x000fea000383ffff */
.L_x_53:
[----:B------:R-:W-:-:S07]  /*a3d0*/  MOV R0, UR5 ;  /* 0x0000000500007c02 */ /* 0x000fce0008000f00 */
.L_x_194:
[----:B-1----:R1:W2:Y:S02]  /*a3e0*/  SYNCS.PHASECHK.TRANS64.TRYWAIT P0, [R0+URZ], R3 ;  /* 0x00000003000075a7 */ /* 0x0022a400080011ff */
[----:B--2---:R-:W-:Y:S05]  /*a3f0*/  @!P0 NANOSLEEP.SYNCS 0x989680 ;  /* 0x009896800000895d */ /* 0x004fea0003900000 */
[----:B------:R-:W2:Y:S02]  /*a400*/  @!P0 SYNCS.PHASECHK.TRANS64 P0, [R0+URZ], R3 ;  /* 0x00000003000085a7 */ /* 0x000ea400080010ff */
[----:B--2---:R-:W-:Y:S05]  /*a410*/  @!P0 BRA `(.L_x_194) ;  /* 0xfffffffc00f08947 */ /* 0x004fea000383ffff */
[----:B------:R-:W-:Y:S05]  /*a420*/  BRA `(.L_x_195) ;  /* 0xffffff90000c7947 */ /* 0x000fea000383ffff */
.L_x_54:
[----:B------:R-:W-:-:S07]  /*a430*/  MOV R0, UR5 ;  /* 0x0000000500007c02 */ /* 0x000fce0008000f00 */
.L_x_196:
[----:B-1----:R1:W2:Y:S02]  /*a440*/  SYNCS.PHASECHK.TRANS64.TRYWAIT P0, [R0+URZ], R3 ;  /* 0x00000003000075a7 */ /* 0x0022a400080011ff */
[----:B--2---:R-:W-:Y:S05]  /*a450*/  @!P0 NANOSLEEP.SYNCS 0x989680 ;  /* 0x009896800000895d */ /* 0x004fea0003900000 */
[----:B------:R-:W2:Y:S02]  /*a460*/  @!P0 SYNCS.PHASECHK.TRANS64 P0, [R0+URZ], R3 ;  /* 0x00000003000085a7 */ /* 0x000ea400080010ff */
[----:B--2---:R-:W-:Y:S05]  /*a470*/  @!P0 BRA `(.L_x_196) ;  /* 0xfffffffc00f08947 */ /* 0x004fea000383ffff */
[----:B------:R-:W-:Y:S05]  /*a480*/  BRA `(.L_x_197) ;  /* 0xffffff9000187947 */ /* 0x000fea000383ffff */
.L_x_55:
[----:B------:R-:W-:-:S07]  /*a490*/  MOV R0, UR5 ;  /* 0x0000000500007c02 */ /* 0x000fce0008000f00 */
.L_x_198:
[----:B-1----:R1:W2:Y:S02]  /*a4a0*/  SYNCS.PHASECHK.TRANS64.TRYWAIT P0, [R0+URZ], R3 ;  /* 0x00000003000075a7 */ /* 0x0022a400080011ff */
[----:B--2---:R-:W-:Y:S05]  /*a4b0*/  @!P0 NANOSLEEP.SYNCS 0x989680 ;  /* 0x009896800000895d */ /* 0x004fea0003900000 */
[----:B------:R-:W2:Y:S02]  /*a4c0*/  @!P0 SYNCS.PHASECHK.TRANS64 P0, [R0+URZ], R3 ;  /* 0x00000003000085a7 */ /* 0x000ea400080010ff */
[----:B--2---:R-:W-:Y:S05]  /*a4d0*/  @!P0 BRA `(.L_x_198) ;  /* 0xfffffffc00f08947 */ /* 0x004fea000383ffff */
[----:B------:R-:W-:Y:S05]  /*a4e0*/  BRA `(.L_x_199) ;  /* 0xffffff9000247947 */ /* 0x000fea000383ffff */
.L_x_56:
[----:B------:R-:W-:-:S07]  /*a4f0*/  MOV R0, UR5 ;  /* 0x0000000500007c02 */ /* 0x000fce0008000f00 */
.L_x_200:
[----:B-1----:R1:W2:Y:S02]  /*a500*/  SYNCS.PHASECHK.TRANS64.TRYWAIT P0, [R0+URZ], R3 ;  /* 0x00000003000075a7 */ /* 0x0022a400080011ff */
[----:B--2---:R-:W-:Y:S05]  /*a510*/  @!P0 NANOSLEEP.SYNCS 0x989680 ;  /* 0x009896800000895d */ /* 0x004fea0003900000 */
[----:B------:R-:W2:Y:S02]  /*a520*/  @!P0 SYNCS.PHASECHK.TRANS64 P0, [R0+URZ], R3 ;  /* 0x00000003000085a7 */ /* 0x000ea400080010ff */
[----:B--2---:R-:W-:Y:S05]  /*a530*/  @!P0 BRA `(.L_x_200) ;  /* 0xfffffffc00f08947 */ /* 0x004fea000383ffff */
[----:B------:R-:W-:Y:S05]  /*a540*/  BRA `(.L_x_201) ;  /* 0xffffff9000307947 */ /* 0x000fea000383ffff */
.L_x_57:
[----:B------:R-:W-:-:S07]  /*a550*/  MOV R0, UR5 ;  /* 0x0000000500007c02 */ /* 0x000fce0008000f00 */
.L_x_202:
[----:B-1----:R1:W2:Y:S02]  /*a560*/  SYNCS.PHASECHK.TRANS64.TRYWAIT P0, [R0+URZ], R3 ;  /* 0x00000003000075a7 */ /* 0x0022a400080011ff */
[----:B--2---:R-:W-:Y:S05]  /*a570*/  @!P0 NANOSLEEP.SYNCS 0x989680 ;  /* 0x009896800000895d */ /* 0x004fea0003900000 */
[----:B------:R-:W2:Y:S02]  /*a580*/  @!P0 SYNCS.PHASECHK.TRANS64 P0, [R0+URZ], R3 ;  /* 0x00000003000085a7 */ /* 0x000ea400080010ff */
[----:B--2---:R-:W-:Y:S05]  /*a590*/  @!P0 BRA `(.L_x_202) ;  /* 0xfffffffc00f08947 */ /* 0x004fea000383ffff */
[----:B------:R-:W-:Y:S05]  /*a5a0*/  BRA `(.L_x_203) ;  /* 0xffffff90003c7947 */ /* 0x000fea000383ffff */
.L_x_58:
[----:B------:R-:W-:-:S07]  /*a5b0*/  MOV R0, UR5 ;  /* 0x0000000500007c02 */ /* 0x000fce0008000f00 */
.L_x_204:
[----:B-1----:R1:W2:Y:S02]  /*a5c0*/  SYNCS.PHASECHK.TRANS64.TRYWAIT P0, [R0+URZ], R3 ;  /* 0x00000003000075a7 */ /* 0x0022a400080011ff */
[----:B--2---:R-:W-:Y:S05]  /*a5d0*/  @!P0 NANOSLEEP.SYNCS 0x989680 ;  /* 0x009896800000895d */ /* 0x004fea0003900000 */
[----:B------:R-:W2:Y:S02]  /*a5e0*/  @!P0 SYNCS.PHASECHK.TRANS64 P0, [R0+URZ], R3 ;  /* 0x00000003000085a7 */ /* 0x000ea400080010ff */
[----:B--2---:R-:W-:Y:S05]  /*a5f0*/  @!P0 BRA `(.L_x_204) ;  /* 0xfffffffc00f08947 */ /* 0x004fea000383ffff */
[----:B------:R-:W-:Y:S05]  /*a600*/  BRA `(.L_x_205) ;  /* 0xffffff9000487947 */ /* 0x000fea000383ffff */
.L_x_59:
[----:B------:R-:W-:-:S07]  /*a610*/  MOV R0, UR5 ;  /* 0x0000000500007c02 */ /* 0x000fce0008000f00 */
.L_x_206:
[----:B-1----:R1:W2:Y:S02]  /*a620*/  SYNCS.PHASECHK.TRANS64.TRYWAIT P0, [R0+URZ], R3 ;  /* 0x00000003000075a7 */ /* 0x0022a400080011ff */
[----:B--2---:R-:W-:Y:S05]  /*a630*/  @!P0 NANOSLEEP.SYNCS 0x989680 ;  /* 0x009896800000895d */ /* 0x004fea0003900000 */
[----:B------:R-:W2:Y:S02]  /*a640*/  @!P0 SYNCS.PHASECHK.TRANS64 P0, [R0+URZ], R3 ;  /* 0x00000003000085a7 */ /* 0x000ea400080010ff */
[----:B--2---:R-:W-:Y:S05]  /*a650*/  @!P0 BRA `(.L_x_206) ;  /* 0xfffffffc00f08947 */ /* 0x004fea000383ffff */
[----:B------:R-:W-:Y:S05]  /*a660*/  BRA `(.L_x_207) ;  /* 0xffffff9000547947 */ /* 0x000fea000383ffff */
.L_x_60:
[----:B------:R-:W-:-:S07]  /*a670*/  MOV R0, UR5 ;  /* 0x0000000500007c02 */ /* 0x000fce0008000f00 */
.L_x_208:
[----:B-1----:R1:W2:Y:S02]  /*a680*/  SYNCS.PHASECHK.TRANS64.TRYWAIT P0, [R0+URZ], R3 ;  /* 0x00000003000075a7 */ /* 0x0022a400080011ff */
[----:B--2---:R-:W-:Y:S05]  /*a690*/  @!P0 NANOSLEEP.SYNCS 0x989680 ;  /* 0x009896800000895d */ /* 0x004fea0003900000 */
[----:B------:R-:W2:Y:S02]  /*a6a0*/  @!P0 SYNCS.PHASECHK.TRANS64 P0, [R0+URZ], R3 ;  /* 0x00000003000085a7 */ /* 0x000ea400080010ff */
[----:B--2---:R-:W-:Y:S05]  /*a6b0*/  @!P0 BRA `(.L_x_208) ;  /* 0xfffffffc00f08947 */ /* 0x004fea000383ffff */
[----:B------:R-:W-:Y:S05]  /*a6c0*/  BRA `(.L_x_209) ;  /* 0xffffff9000607947 */ /* 0x000fea000383ffff */
.L_x_61:
[----:B------:R-:W-:-:S07]  /*a6d0*/  MOV R0, UR5 ;  /* 0x0000000500007c02 */ /* 0x000fce0008000f00 */
.L_x_210:
[----:B-1----:R1:W2:Y:S02]  /*a6e0*/  SYNCS.PHASECHK.TRANS64.TRYWAIT P0, [R0+URZ], R3 ;  /* 0x00000003000075a7 */ /* 0x0022a400080011ff */
[----:B--2---:R-:W-:Y:S05]  /*a6f0*/  @!P0 NANOSLEEP.SYNCS 0x989680 ;  /* 0x009896800000895d */ /* 0x004fea0003900000 */
[----:B------:R-:W2:Y:S02]  /*a700*/  @!P0 SYNCS.PHASECHK.TRANS64 P0, [R0+URZ], R3 ;  /* 0x00000003000085a7 */ /* 0x000ea400080010ff */
[----:B--2---:R-:W-:Y:S05]  /*a710*/  @!P0 BRA `(.L_x_210) ;  /* 0xfffffffc00f08947 */ /* 0x004fea000383ffff */
[----:B------:R-:W-:Y:S05]  /*a720*/  BRA `(.L_x_211) ;  /* 0xffffff90006c7947 */ /* 0x000fea000383ffff */
.L_x_62:
[----:B------:R-:W-:-:S07]  /*a730*/  MOV R0, UR5 ;  /* 0x0000000500007c02 */ /* 0x000fce0008000f00 */
.L_x_212:
[----:B-1----:R1:W2:Y:S02]  /*a740*/  SYNCS.PHASECHK.TRANS64.TRYWAIT P0, [R0+URZ], R3 ;  /* 0x00000003000075a7 */ /* 0x0022a400080011ff */
[----:B--2---:R-:W-:Y:S05]  /*a750*/  @!P0 NANOSLEEP.SYNCS 0x989680 ;  /* 0x009896800000895d */ /* 0x004fea0003900000 */
[----:B------:R-:W2:Y:S02]  /*a760*/  @!P0 SYNCS.PHASECHK.TRANS64 P0, [R0+URZ], R3 ;  /* 0x00000003000085a7 */ /* 0x000ea400080010ff */
[----:B--2---:R-:W-:Y:S05]  /*a770*/  @!P0 BRA `(.L_x_212) ;  /* 0xfffffffc00f08947 */ /* 0x004fea000383ffff */
[----:B------:R-:W-:Y:S05]  /*a780*/  BRA `(.L_x_213) ;  /* 0xffffff9000787947 */ /* 0x000fea000383ffff */
.L_x_63:
[----:B------:R-:W-:-:S07]  /*a790*/  MOV R0, UR5 ;  /* 0x0000000500007c02 */ /* 0x000fce0008000f00 */
.L_x_214:
[----:B-1----:R1:W2:Y:S02]  /*a7a0*/  SYNCS.PHASECHK.TRANS64.TRYWAIT P0, [R0+URZ], R3 ;  /* 0x00000003000075a7 */ /* 0x0022a400080011ff */
[----:B--2---:R-:W-:Y:S05]  /*a7b0*/  @!P0 NANOSLEEP.SYNCS 0x989680 ;  /* 0x009896800000895d */ /* 0x004fea0003900000 */
[----:B------:R-:W2:Y:S02]  /*a7c0*/  @!P0 SYNCS.PHASECHK.TRANS64 P0, [R0+URZ], R3 ;  /* 0x00000003000085a7 */ /* 0x000ea400080010ff */
[----:B--2---:R-:W-:Y:S05]  /*a7d0*/  @!P0 BRA `(.L_x_214) ;  /* 0xfffffffc00f08947 */ /* 0x004fea000383ffff */
[----:B------:R-:W-:Y:S05]  /*a7e0*/  BRA `(.L_x_215) ;  /* 0xffffff9000847947 */ /* 0x000fea000383ffff */
.L_x_64:
[----:B------:R-:W-:-:S07]  /*a7f0*/  MOV R0, UR5 ;  /* 0x0000000500007c02 */ /* 0x000fce0008000f00 */
.L_x_216:
[----:B-1----:R1:W2:Y:S02]  /*a800*/  SYNCS.PHASECHK.TRANS64.TRYWAIT P0, [R0+URZ], R3 ;  /* 0x00000003000075a7 */ /* 0x0022a400080011ff */
[----:B--2---:R-:W-:Y:S05]  /*a810*/  @!P0 NANOSLEEP.SYNCS 0x989680 ;  /* 0x009896800000895d */ /* 0x004fea0003900000 */
[----:B------:R-:W2:Y:S02]  /*a820*/  @!P0 SYNCS.PHASECHK.TRANS64 P0, [R0+URZ], R3 ;  /* 0x00000003000085a7 */ /* 0x000ea400080010ff */
[----:B--2---:R-:W-:Y:S05]  /*a830*/  @!P0 BRA `(.L_x_216) ;  /* 0xfffffffc00f08947 */ /* 0x004fea000383ffff */
[----:B------:R-:W-:Y:S05]  /*a840*/  BRA `(.L_x_217) ;  /* 0xffffff9000907947 */ /* 0x000fea000383ffff */
.L_x_65:
[----:B------:R-:W-:-:S07]  /*a850*/  MOV R0, UR5 ;  /* 0x0000000500007c02 */ /* 0x000fce0008000f00 */
.L_x_218:
[----:B-1----:R1:W2:Y:S02]  /*a860*/  SYNCS.PHASECHK.TRANS64.TRYWAIT P0, [R0+URZ], R3 ;  /* 0x00000003000075a7 */ /* 0x0022a400080011ff */
[----:B--2---:R-:W-:Y:S05]  /*a870*/  @!P0 NANOSLEEP.SYNCS 0x989680 ;  /* 0x009896800000895d */ /* 0x004fea0003900000 */
[----:B------:R-:W2:Y:S02]  /*a880*/  @!P0 SYNCS.PHASECHK.TRANS64 P0, [R0+URZ], R3 ;  /* 0x00000003000085a7 */ /* 0x000ea400080010ff */
[----:B--2---:R-:W-:Y:S05]  /*a890*/  @!P0 BRA `(.L_x_218) ;  /* 0xfffffffc00f08947 */ /* 0x004fea000383ffff */
[----:B------:R-:W-:Y:S05]  /*a8a0*/  BRA `(.L_x_219) ;  /* 0xffffff90009c7947 */ /* 0x000fea000383ffff */
.L_x_66:
[----:B------:R-:W-:-:S07]  /*a8b0*/  MOV R0, UR5 ;  /* 0x0000000500007c02 */ /* 0x000fce0008000f00 */
.L_x_220:
[----:B-1----:R1:W2:Y:S02]  /*a8c0*/  SYNCS.PHASECHK.TRANS64.TRYWAIT P0, [R0+URZ], R3 ;  /* 0x00000003000075a7 */ /* 0x0022a400080011ff */
[----:B--2---:R-:W-:Y:S05]  /*a8d0*/  @!P0 NANOSLEEP.SYNCS 0x989680 ;  /* 0x009896800000895d */ /* 0x004fea0003900000 */
[----:B------:R-:W2:Y:S02]  /*a8e0*/  @!P0 SYNCS.PHASECHK.TRANS64 P0, [R0+URZ], R3 ;  /* 0x00000003000085a7 */ /* 0x000ea400080010ff */
[----:B--2---:R-:W-:Y:S05]  /*a8f0*/  @!P0 BRA `(.L_x_220) ;  /* 0xfffffffc00f08947 */ /* 0x004fea000383ffff */
[----:B------:R-:W-:Y:S05]  /*a900*/  BRA `(.L_x_221) ;  /* 0xffffff9000a87947 */ /* 0x000fea000383ffff */
.L_x_67:
[----:B------:R-:W-:-:S07]  /*a910*/  MOV R0, UR5 ;  /* 0x0000000500007c02 */ /* 0x000fce0008000f00 */
.L_x_222:
[----:B-1----:R1:W2:Y:S02]  /*a920*/  SYNCS.PHASECHK.TRANS64.TRYWAIT P0, [R0+URZ], R3 ;  /* 0x00000003000075a7 */ /* 0x0022a400080011ff */
[----:B--2---:R-:W-:Y:S05]  /*a930*/  @!P0 NANOSLEEP.SYNCS 0x989680 ;  /* 0x009896800000895d */ /* 0x004fea0003900000 */
[----:B------:R-:W2:Y:S02]  /*a940*/  @!P0 SYNCS.PHASECHK.TRANS64 P0, [R0+URZ], R3 ;  /* 0x00000003000085a7 */ /* 0x000ea400080010ff */
[----:B--2---:R-:W-:Y:S05]  /*a950*/  @!P0 BRA `(.L_x_222) ;  /* 0xfffffffc00f08947 */ /* 0x004fea000383ffff */
[----:B------:R-:W-:Y:S05]  /*a960*/  BRA `(.L_x_223) ;  /* 0xffffff9000b47947 */ /* 0x000fea000383ffff */
.L_x_68:
[----:B------:R-:W-:-:S07]  /*a970*/  MOV R0, UR5 ;  /* 0x0000000500007c02 */ /* 0x000fce0008000f00 */
.L_x_224:
[----:B-1----:R1:W2:Y:S02]  /*a980*/  SYNCS.PHASECHK.TRANS64.TRYWAIT P0, [R0+URZ], R3 ;  /* 0x00000003000075a7 */ /* 0x0022a400080011ff */
[----:B--2---:R-:W-:Y:S05]  /*a990*/  @!P0 NANOSLEEP.SYNCS 0x989680 ;  /* 0x009896800000895d */ /* 0x004fea0003900000 */
[----:B------:R-:W2:Y:S02]  /*a9a0*/  @!P0 SYNCS.PHASECHK.TRANS64 P0, [R0+URZ], R3 ;  /* 0x00000003000085a7 */ /* 0x000ea400080010ff */
[----:B--2---:R-:W-:Y:S05]  /*a9b0*/  @!P0 BRA `(.L_x_224) ;  /* 0xfffffffc00f08947 */ /* 0x004fea000383ffff */
[----:B------:R-:W-:Y:S05]  /*a9c0*/  BRA `(.L_x_225) ;  /* 0xffffff9000c07947 */ /* 0x000fea000383ffff */
.L_x_69:
[----:B------:R-:W-:-:S07]  /*a9d0*/  MOV R0, UR5 ;  /* 0x0000000500007c02 */ /* 0x000fce0008000f00 */
.L_x_226:
[----:B-1----:R1:W2:Y:S02]  /*a9e0*/  SYNCS.PHASECHK.TRANS64.TRYWAIT P0, [R0+URZ], R3 ;  /* 0x00000003000075a7 */ /* 0x0022a400080011ff */
[----:B--2---:R-:W-:Y:S05]  /*a9f0*/  @!P0 NANOSLEEP.SYNCS 0x989680 ;  /* 0x009896800000895d */ /* 0x004fea0003900000 */
[----:B------:R-:W2:Y:S02]  /*aa00*/  @!P0 SYNCS.PHASECHK.TRANS64 P0, [R0+URZ], R3 ;  /* 0x00000003000085a7 */ /* 0x000ea400080010ff */
[----:B--2---:R-:W-:Y:S05]  /*aa10*/  @!P0 BRA `(.L_x_226) ;  /* 0xfffffffc00f08947 */ /* 0x004fea000383ffff */
[----:B------:R-:W-:Y:S05]  /*aa20*/  BRA `(.L_x_227) ;  /* 0xffffff9000cc7947 */ /* 0x000fea000383ffff */
.L_x_70:
[----:B------:R-:W-:-:S07]  /*aa30*/  MOV R0, UR5 ;  /* 0x0000000500007c02 */ /* 0x000fce0008000f00 */
.L_x_228:
[----:B-1----:R1:W2:Y:S02]  /*aa40*/  SYNCS.PHASECHK.TRANS64.TRYWAIT P0, [R0+URZ], R3 ;  /* 0x00000003000075a7 */ /* 0x0022a400080011ff */
[----:B--2---:R-:W-:Y:S05]  /*aa50*/  @!P0 NANOSLEEP.SYNCS 0x989680 ;  /* 0x009896800000895d */ /* 0x004fea0003900000 */
[----:B------:R-:W2:Y:S02]  /*aa60*/  @!P0 SYNCS.PHASECHK.TRANS64 P0, [R0+URZ], R3 ;  /* 0x00000003000085a7 */ /* 0x000ea400080010ff */
[----:B--2---:R-:W-:Y:S05]  /*aa70*/  @!P0 BRA `(.L_x_228) ;  /* 0xfffffffc00f08947 */ /* 0x004fea000383ffff */
[----:B------:R-:W-:Y:S05]  /*aa80*/  BRA `(.L_x_229) ;  /* 0xffffff9000d87947 */ /* 0x000fea000383ffff */
.L_x_71:
[----:B------:R-:W-:-:S07]  /*aa90*/  MOV R0, UR5 ;  /* 0x0000000500007c02 */ /* 0x000fce0008000f00 */
.L_x_230:
[----:B-1----:R1:W2:Y:S02]  /*aaa0*/  SYNCS.PHASECHK.TRANS64.TRYWAIT P0, [R0+URZ], R3 ;  /* 0x00000003000075a7 */ /* 0x0022a400080011ff */
[----:B--2---:R-:W-:Y:S05]  /*aab0*/  @!P0 NANOSLEEP.SYNCS 0x989680 ;  /* 0x009896800000895d */ /* 0x004fea0003900000 */
[----:B------:R-:W2:Y:S02]  /*aac0*/  @!P0 SYNCS.PHASECHK.TRANS64 P0, [R0+URZ], R3 ;  /* 0x00000003000085a7 */ /* 0x000ea400080010ff */
[----:B--2---:R-:W-:Y:S05]  /*aad0*/  @!P0 BRA `(.L_x_230) ;  /* 0xfffffffc00f08947 */ /* 0x004fea000383ffff */
[----:B------:R-:W-:Y:S05]  /*aae0*/  BRA `(.L_x_231) ;  /* 0xffffff9000e47947 */ /* 0x000fea000383ffff */
.L_x_72:
[----:B------:R-:W-:-:S07]  /*aaf0*/  MOV R0, UR5 ;  /* 0x0000000500007c02 */ /* 0x000fce0008000f00 */
.L_x_232:
[----:B-1----:R1:W2:Y:S02]  /*ab00*/  SYNCS.PHASECHK.TRANS64.TRYWAIT P0, [R0+URZ], R3 ;  /* 0x00000003000075a7 */ /* 0x0022a400080011ff */
[----:B--2---:R-:W-:Y:S05]  /*ab10*/  @!P0 NANOSLEEP.SYNCS 0x989680 ;  /* 0x009896800000895d */ /* 0x004fea0003900000 */
[----:B------:R-:W2:Y:S02]  /*ab20*/  @!P0 SYNCS.PHASECHK.TRANS64 P0, [R0+URZ], R3 ;  /* 0x00000003000085a7 */ /* 0x000ea400080010ff */
[----:B--2---:R-:W-:Y:S05]  /*ab30*/  @!P0 BRA `(.L_x_232) ;  /* 0xfffffffc00f08947 */ /* 0x004fea000383ffff */
[----:B------:R-:W-:Y:S05]  /*ab40*/  BRA `(.L_x_233) ;  /* 0xffffff9000f07947 */ /* 0x000fea000383ffff */
.L_x_73:
[----:B------:R-:W-:-:S07]  /*ab50*/  MOV R0, UR5 ;  /* 0x0000000500007c02 */ /* 0x000fce0008000f00 */
.L_x_234:
[----:B-1----:R1:W2:Y:S02]  /*ab60*/  SYNCS.PHASECHK.TRANS64.TRYWAIT P0, [R0+URZ], R3 ;  /* 0x00000003000075a7 */ /* 0x0022a400080011ff */
[----:B--2---:R-:W-:Y:S05]  /*ab70*/  @!P0 NANOSLEEP.SYNCS 0x989680 ;  /* 0x009896800000895d */ /* 0x004fea0003900000 */
[----:B------:R-:W2:Y:S02]  /*ab80*/  @!P0 SYNCS.PHASECHK.TRANS64 P0, [R0+URZ], R3 ;  /* 0x00000003000085a7 */ /* 0x000ea400080010ff */
[----:B--2---:R-:W-:Y:S05]  /*ab90*/  @!P0 BRA `(.L_x_234) ;  /* 0xfffffffc00f08947 */ /* 0x004fea000383ffff */
[----:B------:R-:W-:Y:S05]  /*aba0*/  BRA `(.L_x_235) ;  /* 0xffffff9000fc7947 */ /* 0x000fea000383ffff */
.L_x_74:
[----:B------:R-:W-:-:S07]  /*abb0*/  MOV R0, UR5 ;  /* 0x0000000500007c02 */ /* 0x000fce0008000f00 */
.L_x_236:
[----:B-1----:R1:W2:Y:S02]  /*abc0*/  SYNCS.PHASECHK.TRANS64.TRYWAIT P0, [R0+URZ], R3 ;  /* 0x00000003000075a7 */ /* 0x0022a400080011ff */
[----:B--2---:R-:W-:Y:S05]  /*abd0*/  @!P0 NANOSLEEP.SYNCS 0x989680 ;  /* 0x009896800000895d */ /* 0x004fea0003900000 */
[----:B------:R-:W2:Y:S02]  /*abe0*/  @!P0 SYNCS.PHASECHK.TRANS64 P0, [R0+URZ], R3 ;  /* 0x00000003000085a7 */ /* 0x000ea400080010ff */
[----:B--2---:R-:W-:Y:S05]  /*abf0*/  @!P0 BRA `(.L_x_236) ;  /* 0xfffffffc00f08947 */ /* 0x004fea000383ffff */
[----:B------:R-:W-:Y:S05]  /*ac00*/  BRA `(.L_x_237) ;  /* 0xffffff9400087947 */ /* 0x000fea000383ffff */
.L_x_75:
[----:B------:R-:W-:-:S07]  /*ac10*/  MOV R0, UR5 ;  /* 0x0000000500007c02 */ /* 0x000fce0008000f00 */
.L_x_238:
[----:B-1----:R1:W2:Y:S02]  /*ac20*/  SYNCS.PHASECHK.TRANS64.TRYWAIT P0, [R0+URZ], R3 ;  /* 0x00000003000075a7 */ /* 0x0022a400080011ff */
[----:B--2---:R-:W-:Y:S05]  /*ac30*/  @!P0 NANOSLEEP.SYNCS 0x989680 ;  /* 0x009896800000895d */ /* 0x004fea0003900000 */
[----:B------:R-:W2:Y:S02]  /*ac40*/  @!P0 SYNCS.PHASECHK.TRANS64 P0, [R0+URZ], R3 ;  /* 0x00000003000085a7 */ /* 0x000ea400080010ff */
[----:B--2---:R-:W-:Y:S05]  /*ac50*/  @!P0 BRA `(.L_x_238) ;  /* 0xfffffffc00f08947 */ /* 0x004fea000383ffff */
[----:B------:R-:W-:Y:S05]  /*ac60*/  BRA `(.L_x_239) ;  /* 0xffffff9400147947 */ /* 0x000fea000383ffff */
.L_x_76:
[----:B------:R-:W-:-:S07]  /*ac70*/  MOV R0, UR5 ;  /* 0x0000000500007c02 */ /* 0x000fce0008000f00 */
.L_x_240:
[----:B-1----:R1:W2:Y:S02]  /*ac80*/  SYNCS.PHASECHK.TRANS64.TRYWAIT P0, [R0+URZ], R3 ;  /* 0x00000003000075a7 */ /* 0x0022a400080011ff */
[----:B--2---:R-:W-:Y:S05]  /*ac90*/  @!P0 NANOSLEEP.SYNCS 0x989680 ;  /* 0x009896800000895d */ /* 0x004fea0003900000 */
[----:B------:R-:W2:Y:S02]  /*aca0*/  @!P0 SYNCS.PHASECHK.TRANS64 P0, [R0+URZ], R3 ;  /* 0x00000003000085a7 */ /* 0x000ea400080010ff */
[----:B--2---:R-:W-:Y:S05]  /*acb0*/  @!P0 BRA `(.L_x_240) ;  /* 0xfffffffc00f08947 */ /* 0x004fea000383ffff */
[----:B------:R-:W-:Y:S05]  /*acc0*/  BRA `(.L_x_241) ;  /* 0xffffff9400207947 */ /* 0x000fea000383ffff */
.L_x_77:
[----:B------:R-:W-:-:S07]  /*acd0*/  MOV R0, UR5 ;  /* 0x0000000500007c02 */ /* 0x000fce0008000f00 */
.L_x_242:
[----:B-1----:R1:W2:Y:S02]  /*ace0*/  SYNCS.PHASECHK.TRANS64.TRYWAIT P0, [R0+URZ], R3 ;  /* 0x00000003000075a7 */ /* 0x0022a400080011ff */
[----:B--2---:R-:W-:Y:S05]  /*acf0*/  @!P0 NANOSLEEP.SYNCS 0x989680 ;  /* 0x009896800000895d */ /* 0x004fea0003900000 */
[----:B------:R-:W2:Y:S02]  /*ad00*/  @!P0 SYNCS.PHASECHK.TRANS64 P0, [R0+URZ], R3 ;  /* 0x00000003000085a7 */ /* 0x000ea400080010ff */
[----:B--2---:R-:W-:Y:S05]  /*ad10*/  @!P0 BRA `(.L_x_242) ;  /* 0xfffffffc00f08947 */ /* 0x004fea000383ffff */
[----:B------:R-:W-:Y:S05]  /*ad20*/  BRA `(.L_x_243) ;  /* 0xffffff94002c7947 */ /* 0x000fea000383ffff */
.L_x_78:
[----:B------:R-:W-:-:S07]  /*ad30*/  MOV R0, UR5 ;  /* 0x0000000500007c02 */ /* 0x000fce0008000f00 */
.L_x_244:
[----:B-1----:R1:W2:Y:S02]  /*ad40*/  SYNCS.PHASECHK.TRANS64.TRYWAIT P0, [R0+URZ], R3 ;  /* 0x00000003000075a7 */ /* 0x0022a400080011ff */
[----:B--2---:R-:W-:Y:S05]  /*ad50*/  @!P0 NANOSLEEP.SYNCS 0x989680 ;  /* 0x009896800000895d */ /* 0x004fea0003900000 */
[----:B------:R-:W2:Y:S02]  /*ad60*/  @!P0 SYNCS.PHASECHK.TRANS64 P0, [R0+URZ], R3 ;  /* 0x00000003000085a7 */ /* 0x000ea400080010ff */
[----:B--2---:R-:W-:Y:S05]  /*ad70*/  @!P0 BRA `(.L_x_244) ;  /* 0xfffffffc00f08947 */ /* 0x004fea000383ffff */
[----:B------:R-:W-:Y:S05]  /*ad80*/  BRA `(.L_x_245) ;  /* 0xffffff9400387947 */ /* 0x000fea000383ffff */
.L_x_79:
[----:B------:R-:W-:-:S07]  /*ad90*/  MOV R0, UR5 ;  /* 0x0000000500007c02 */ /* 0x000fce0008000f00 */
.L_x_246:
[----:B-1----:R1:W2:Y:S02]  /*ada0*/  SYNCS.PHASECHK.TRANS64.TRYWAIT P0, [R0+URZ], R3 ;  /* 0x00000003000075a7 */ /* 0x0022a400080011ff */
[----:B--2---:R-:W-:Y:S05]  /*adb0*/  @!P0 NANOSLEEP.SYNCS 0x989680 ;  /* 0x009896800000895d */ /* 0x004fea0003900000 */
[----:B------:R-:W2:Y:S02]  /*adc0*/  @!P0 SYNCS.PHASECHK.TRANS64 P0, [R0+URZ], R3 ;  /* 0x00000003000085a7 */ /* 0x000ea400080010ff */
[----:B--2---:R-:W-:Y:S05]  /*add0*/  @!P0 BRA `(.L_x_246) ;  /* 0xfffffffc00f08947 */ /* 0x004fea000383ffff */
[----:B------:R-:W-:Y:S05]  /*ade0*/  BRA `(.L_x_247) ;  /* 0xffffff9400447947 */ /* 0x000fea000383ffff */
.L_x_80:
[----:B------:R-:W-:-:S07]  /*adf0*/  MOV R0, UR5 ;  /* 0x0000000500007c02 */ /* 0x000fce0008000f00 */
.L_x_248:
[----:B-1----:R1:W2:Y:S02]  /*ae00*/  SYNCS.PHASECHK.TRANS64.TRYWAIT P0, [R0+URZ], R3 ;  /* 0x00000003000075a7 */ /* 0x0022a400080011ff */
[----:B--2---:R-:W-:Y:S05]  /*ae10*/  @!P0 NANOSLEEP.SYNCS 0x989680 ;  /* 0x009896800000895d */ /* 0x004fea0003900000 */
[----:B------:R-:W2:Y:S02]  /*ae20*/  @!P0 SYNCS.PHASECHK.TRANS64 P0, [R0+URZ], R3 ;  /* 0x00000003000085a7 */ /* 0x000ea400080010ff */
[----:B--2---:R-:W-:Y:S05]  /*ae30*/  @!P0 BRA `(.L_x_248) ;  /* 0xfffffffc00f08947 */ /* 0x004fea000383ffff */
[----:B------:R-:W-:Y:S05]  /*ae40*/  BRA `(.L_x_249) ;  /* 0xffffff9400507947 */ /* 0x000fea000383ffff */
.L_x_81:
[----:B------:R-:W-:-:S07]  /*ae50*/  MOV R0, UR5 ;  /* 0x0000000500007c02 */ /* 0x000fce0008000f00 */
.L_x_250:
[----:B-1----:R1:W2:Y:S02]  /*ae60*/  SYNCS.PHASECHK.TRANS64.TRYWAIT P0, [R0+URZ], R3 ;  /* 0x00000003000075a7 */ /* 0x0022a400080011ff */
[----:B--2---:R-:W-:Y:S05]  /*ae70*/  @!P0 NANOSLEEP.SYNCS 0x989680 ;  /* 0x009896800000895d */ /* 0x004fea0003900000 */
[----:B------:R-:W2:Y:S02]  /*ae80*/  @!P0 SYNCS.PHASECHK.TRANS64 P0, [R0+URZ], R3 ;  /* 0x00000003000085a7 */ /* 0x000ea400080010ff */
[----:B--2---:R-:W-:Y:S05]  /*ae90*/  @!P0 BRA `(.L_x_250) ;  /* 0xfffffffc00f08947 */ /* 0x004fea000383ffff */
[----:B------:R-:W-:Y:S05]  /*aea0*/  BRA `(.L_x_251) ;  /* 0xffffff94005c7947 */ /* 0x000fea000383ffff */
.L_x_82:
[----:B------:R-:W-:-:S07]  /*aeb0*/  MOV R0, UR5 ;  /* 0x0000000500007c02 */ /* 0x000fce0008000f00 */
.L_x_252:
[----:B-1----:R1:W2:Y:S02]  /*aec0*/  SYNCS.PHASECHK.TRANS64.TRYWAIT P0, [R0+URZ], R3 ;  /* 0x00000003000075a7 */ /* 0x0022a400080011ff */
[----:B--2---:R-:W-:Y:S05]  /*aed0*/  @!P0 NANOSLEEP.SYNCS 0x989680 ;  /* 0x009896800000895d */ /* 0x004fea0003900000 */
[----:B------:R-:W2:Y:S02]  /*aee0*/  @!P0 SYNCS.PHASECHK.TRANS64 P0, [R0+URZ], R3 ;  /* 0x00000003000085a7 */ /* 0x000ea400080010ff */
[----:B--2---:R-:W-:Y:S05]  /*aef0*/  @!P0 BRA `(.L_x_252) ;  /* 0xfffffffc00f08947 */ /* 0x004fea000383ffff */
[----:B------:R-:W-:Y:S05]  /*af00*/  BRA `(.L_x_253) ;  /* 0xffffff9400687947 */ /* 0x000fea000383ffff */
.L_x_83:
[----:B------:R-:W-:-:S07]  /*af10*/  MOV R0, UR5 ;  /* 0x0000000500007c02 */ /* 0x000fce0008000f00 */
.L_x_254:
[----:B-1----:R1:W2:Y:S02]  /*af20*/  SYNCS.PHASECHK.TRANS64.TRYWAIT P0, [R0+URZ], R3 ;  /* 0x00000003000075a7 */ /* 0x0022a400080011ff */
[----:B--2---:R-:W-:Y:S05]  /*af30*/  @!P0 NANOSLEEP.SYNCS 0x989680 ;  /* 0x009896800000895d */ /* 0x004fea0003900000 */
[----:B------:R-:W2:Y:S02]  /*af40*/  @!P0 SYNCS.PHASECHK.TRANS64 P0, [R0+URZ], R3 ;  /* 0x00000003000085a7 */ /* 0x000ea400080010ff */
[----:B--2---:R-:W-:Y:S05]  /*af50*/  @!P0 BRA `(.L_x_254) ;  /* 0xfffffffc00f08947 */ /* 0x004fea000383ffff */
[----:B------:R-:W-:Y:S05]  /*af60*/  BRA `(.L_x_255) ;  /* 0xffffff9400747947 */ /* 0x000fea000383ffff */
.L_x_84:
[----:B------:R-:W-:-:S07]  /*af70*/  MOV R0, UR5 ;  /* 0x0000000500007c02 */ /* 0x000fce0008000f00 */
.L_x_256:
[----:B-1----:R1:W2:Y:S02]  /*af80*/  SYNCS.PHASECHK.TRANS64.TRYWAIT P0, [R0+URZ], R3 ;  /* 0x00000003000075a7 */ /* 0x0022a400080011ff */
[----:B--2---:R-:W-:Y:S05]  /*af90*/  @!P0 NANOSLEEP.SYNCS 0x989680 ;  /* 0x009896800000895d */ /* 0x004fea0003900000 */
[----:B------:R-:W2:Y:S02]  /*afa0*/  @!P0 SYNCS.PHASECHK.TRANS64 P0, [R0+URZ], R3 ;  /* 0x00000003000085a7 */ /* 0x000ea400080010ff */
[----:B--2---:R-:W-:Y:S05]  /*afb0*/  @!P0 BRA `(.L_x_256) ;  /* 0xfffffffc00f08947 */ /* 0x004fea000383ffff */
[----:B------:R-:W-:Y:S05]  /*afc0*/  BRA `(.L_x_257) ;  /* 0xffffff9400807947 */ /* 0x000fea000383ffff */
.L_x_85:
[----:B------:R-:W-:-:S07]  /*afd0*/  MOV R0, UR5 ;  /* 0x0000000500007c02 */ /* 0x000fce0008000f00 */
.L_x_258:
[----:B-1----:R1:W2:Y:S02]  /*afe0*/  SYNCS.PHASECHK.TRANS64.TRYWAIT P0, [R0+URZ], R3 ;  /* 0x00000003000075a7 */ /* 0x0022a400080011ff */
[----:B--2---:R-:W-:Y:S05]  /*aff0*/  @!P0 NANOSLEEP.SYNCS 0x989680 ;  /* 0x009896800000895d */ /* 0x004fea0003900000 */
[----:B------:R-:W2:Y:S02]  /*b000*/  @!P0 SYNCS.PHASECHK.TRANS64 P0, [R0+URZ], R3 ;  /* 0x00000003000085a7 */ /* 0x000ea400080010ff */
[----:B--2---:R-:W-:Y:S05]  /*b010*/  @!P0 BRA `(.L_x_258) ;  /* 0xfffffffc00f08947 */ /* 0x004fea000383ffff */
[----:B------:R-:W-:Y:S05]  /*b020*/  BRA `(.L_x_259) ;  /* 0xffffff94008c7947 */ /* 0x000fea000383ffff */
.L_x_86:
[----:B------:R-:W-:-:S07]  /*b030*/  MOV R0, UR5 ;  /* 0x0000000500007c02 */ /* 0x000fce0008000f00 */
.L_x_260:
[----:B-1----:R1:W2:Y:S02]  /*b040*/  SYNCS.PHASECHK.TRANS64.TRYWAIT P0, [R0+URZ], R3 ;  /* 0x00000003000075a7 */ /* 0x0022a400080011ff */
[----:B--2---:R-:W-:Y:S05]  /*b050*/  @!P0 NANOSLEEP.SYNCS 0x989680 ;  /* 0x009896800000895d */ /* 0x004fea0003900000 */
[----:B------:R-:W2:Y:S02]  /*b060*/  @!P0 SYNCS.PHASECHK.TRANS64 P0, [R0+URZ], R3 ;  /* 0x00000003000085a7 */ /* 0x000ea400080010ff */
[----:B--2---:R-:W-:Y:S05]  /*b070*/  @!P0 BRA `(.L_x_260) ;  /* 0xfffffffc00f08947 */ /* 0x004fea000383ffff */
[----:B------:R-:W-:Y:S05]  /*b080*/  BRA `(.L_x_261) ;  /* 0xffffff9400987947 */ /* 0x000fea000383ffff */
.L_x_87:
[----:B------:R-:W-:-:S07]  /*b090*/  MOV R0, UR5 ;  /* 0x0000000500007c02 */ /* 0x000fce0008000f00 */
.L_x_262:
[----:B-1----:R1:W2:Y:S02]  /*b0a0*/  SYNCS.PHASECHK.TRANS64.TRYWAIT P0, [R0+URZ], R3 ;  /* 0x00000003000075a7 */ /* 0x0022a400080011ff */
[----:B--2---:R-:W-:Y:S05]  /*b0b0*/  @!P0 NANOSLEEP.SYNCS 0x989680 ;  /* 0x009896800000895d */ /* 0x004fea0003900000 */
[----:B------:R-:W2:Y:S02]  /*b0c0*/  @!P0 SYNCS.PHASECHK.TRANS64 P0, [R0+URZ], R3 ;  /* 0x00000003000085a7 */ /* 0x000ea400080010ff */
[----:B--2---:R-:W-:Y:S05]  /*b0d0*/  @!P0 BRA `(.L_x_262) ;  /* 0xfffffffc00f08947 */ /* 0x004fea000383ffff */
[----:B------:R-:W-:Y:S05]  /*b0e0*/  BRA `(.L_x_263) ;  /* 0xffffff9400a47947 */ /* 0x000fea000383ffff */
.L_x_88:
[----:B------:R-:W-:-:S07]  /*b0f0*/  MOV R0, UR5 ;  /* 0x0000000500007c02 */ /* 0x000fce0008000f00 */
.L_x_264:
[----:B-1----:R1:W2:Y:S02]  /*b100*/  SYNCS.PHASECHK.TRANS64.TRYWAIT P0, [R0+URZ], R3 ;  /* 0x00000003000075a7 */ /* 0x0022a400080011ff */
[----:B--2---:R-:W-:Y:S05]  /*b110*/  @!P0 NANOSLEEP.SYNCS 0x989680 ;  /* 0x009896800000895d */ /* 0x004fea0003900000 */
[----:B------:R-:W2:Y:S02]  /*b120*/  @!P0 SYNCS.PHASECHK.TRANS64 P0, [R0+URZ], R3 ;  /* 0x00000003000085a7 */ /* 0x000ea400080010ff */
[----:B--2---:R-:W-:Y:S05]  /*b130*/  @!P0 BRA `(.L_x_264) ;  /* 0xfffffffc00f08947 */ /* 0x004fea000383ffff */
[----:B------:R-:W-:Y:S05]  /*b140*/  BRA `(.L_x_265) ;  /* 0xffffff9400b07947 */ /* 0x000fea000383ffff */
.L_x_89:
[----:B------:R-:W-:-:S07]  /*b150*/  MOV R0, UR5 ;  /* 0x0000000500007c02 */ /* 0x000fce0008000f00 */
.L_x_266:
[----:B-1----:R1:W2:Y:S02]  /*b160*/  SYNCS.PHASECHK.TRANS64.TRYWAIT P0, [R0+URZ], R3 ;  /* 0x00000003000075a7 */ /* 0x0022a400080011ff */
[----:B--2---:R-:W-:Y:S05]  /*b170*/  @!P0 NANOSLEEP.SYNCS 0x989680 ;  /* 0x009896800000895d */ /* 0x004fea0003900000 */
[----:B------:R-:W2:Y:S02]  /*b180*/  @!P0 SYNCS.PHASECHK.TRANS64 P0, [R0+URZ], R3 ;  /* 0x00000003000085a7 */ /* 0x000ea400080010ff */
[----:B--2---:R-:W-:Y:S05]  /*b190*/  @!P0 BRA `(.L_x_266) ;  /* 0xfffffffc00f08947 */ /* 0x004fea000383ffff */
[----:B------:R-:W-:Y:S05]  /*b1a0*/  BRA `(.L_x_267) ;  /* 0xffffff9400bc7947 */ /* 0x000fea000383ffff */
.L_x_90:
[----:B------:R-:W-:-:S07]  /*b1b0*/  MOV R0, UR5 ;  /* 0x0000000500007c02 */ /* 0x000fce0008000f00 */
.L_x_268:
[----:B-1----:R1:W2:Y:S02]  /*b1c0*/  SYNCS.PHASECHK.TRANS64.TRYWAIT P0, [R0+URZ], R3 ;  /* 0x00000003000075a7 */ /* 0x0022a400080011ff */
[----:B--2---:R-:W-:Y:S05]  /*b1d0*/  @!P0 NANOSLEEP.SYNCS 0x989680 ;  /* 0x009896800000895d */ /* 0x004fea0003900000 */
[----:B------:R-:W2:Y:S02]  /*b1e0*/  @!P0 SYNCS.PHASECHK.TRANS64 P0, [R0+URZ], R3 ;  /* 0x00000003000085a7 */ /* 0x000ea400080010ff */
[----:B--2---:R-:W-:Y:S05]  /*b1f0*/  @!P0 BRA `(.L_x_268) ;  /* 0xfffffffc00f08947 */ /* 0x004fea000383ffff */
[----:B------:R-:W-:Y:S05]  /*b200*/  BRA `(.L_x_269) ;  /* 0xffffff9400c87947 */ /* 0x000fea000383ffff */
.L_x_91:
[----:B------:R-:W-:-:S07]  /*b210*/  MOV R0, UR5 ;  /* 0x0000000500007c02 */ /* 0x000fce0008000f00 */
.L_x_270:
[----:B-1----:R1:W2:Y:S02]  /*b220*/  SYNCS.PHASECHK.TRANS64.TRYWAIT P0, [R0+URZ], R3 ;  /* 0x00000003000075a7 */ /* 0x0022a400080011ff */
[----:B--2---:R-:W-:Y:S05]  /*b230*/  @!P0 NANOSLEEP.SYNCS 0x989680 ;  /* 0x009896800000895d */ /* 0x004fea0003900000 */
[----:B------:R-:W2:Y:S02]  /*b240*/  @!P0 SYNCS.PHASECHK.TRANS64 P0, [R0+URZ], R3 ;  /* 0x00000003000085a7 */ /* 0x000ea400080010ff */
[----:B--2---:R-:W-:Y:S05]  /*b250*/  @!P0 BRA `(.L_x_270) ;  /* 0xfffffffc00f08947 */ /* 0x004fea000383ffff */
[----:B------:R-:W-:Y:S05]  /*b260*/  BRA `(.L_x_271) ;  /* 0xffffff9400d47947 */ /* 0x000fea000383ffff */
.L_x_92:
[----:B------:R-:W-:-:S07]  /*b270*/  MOV R0, UR5 ;  /* 0x0000000500007c02 */ /* 0x000fce0008000f00 */
.L_x_272:
[----:B-1----:R1:W2:Y:S02]  /*b280*/  SYNCS.PHASECHK.TRANS64.TRYWAIT P0, [R0+URZ], R3 ;  /* 0x00000003000075a7 */ /* 0x0022a400080011ff */
[----:B--2---:R-:W-:Y:S05]  /*b290*/  @!P0 NANOSLEEP.SYNCS 0x989680 ;  /* 0x009896800000895d */ /* 0x004fea0003900000 */
[----:B------:R-:W2:Y:S02]  /*b2a0*/  @!P0 SYNCS.PHASECHK.TRANS64 P0, [R0+URZ], R3 ;  /* 0x00000003000085a7 */ /* 0x000ea400080010ff */
[----:B--2---:R-:W-:Y:S05]  /*b2b0*/  @!P0 BRA `(.L_x_272) ;  /* 0xfffffffc00f08947 */ /* 0x004fea000383ffff */
[----:B------:R-:W-:Y:S05]  /*b2c0*/  BRA `(.L_x_273) ;  /* 0xffffff9400e07947 */ /* 0x000fea000383ffff */
.L_x_93:
[----:B------:R-:W-:-:S07]  /*b2d0*/  MOV R0, UR5 ;  /* 0x0000000500007c02 */ /* 0x000fce0008000f00 */
.L_x_274:
[----:B-1----:R1:W2:Y:S02]  /*b2e0*/  SYNCS.PHASECHK.TRANS64.TRYWAIT P0, [R0+URZ], R3 ;  /* 0x00000003000075a7 */ /* 0x0022a400080011ff */
[----:B--2---:R-:W-:Y:S05]  /*b2f0*/  @!P0 NANOSLEEP.SYNCS 0x989680 ;  /* 0x009896800000895d */ /* 0x004fea0003900000 */
[----:B------:R-:W2:Y:S02]  /*b300*/  @!P0 SYNCS.PHASECHK.TRANS64 P0, [R0+URZ], R3 ;  /* 0x00000003000085a7 */ /* 0x000ea400080010ff */
[----:B--2---:R-:W-:Y:S05]  /*b310*/  @!P0 BRA `(.L_x_274) ;  /* 0xfffffffc00f08947 */ /* 0x004fea000383ffff */
[----:B------:R-:W-:Y:S05]  /*b320*/  BRA `(.L_x_275) ;  /* 0xffffff9400ec7947 */ /* 0x000fea000383ffff */
.L_x_94:
[----:B------:R-:W-:-:S07]  /*b330*/  MOV R0, UR5 ;  /* 0x0000000500007c02 */ /* 0x000fce0008000f00 */
.L_x_276:
[----:B-1----:R1:W2:Y:S02]  /*b340*/  SYNCS.PHASECHK.TRANS64.TRYWAIT P0, [R0+URZ], R3 ;  /* 0x00000003000075a7 */ /* 0x0022a400080011ff */
[----:B--2---:R-:W-:Y:S05]  /*b350*/  @!P0 NANOSLEEP.SYNCS 0x989680 ;  /* 0x009896800000895d */ /* 0x004fea0003900000 */
[----:B------:R-:W2:Y:S02]  /*b360*/  @!P0 SYNCS.PHASECHK.TRANS64 P0, [R0+URZ], R3 ;  /* 0x00000003000085a7 */ /* 0x000ea400080010ff */
[----:B--2---:R-:W-:Y:S05]  /*b370*/  @!P0 BRA `(.L_x_276) ;  /* 0xfffffffc00f08947 */ /* 0x004fea000383ffff */
[----:B------:R-:W-:Y:S05]  /*b380*/  BRA `(.L_x_277) ;  /* 0xffffff9400f87947 */ /* 0x000fea000383ffff */
.L_x_97:
[----:B--2---:R2:W3:Y:S02]  /*b390*/  SYNCS.PHASECHK.TRANS64.TRYWAIT P0, [R2+URZ+0x3d0], R5 ;  /* 0x0003d005020075a7 */ /* 0x0044e400080011ff */
[----:B---3--:R-:W-:Y:S05]  /*b3a0*/  @!P0 NANOSLEEP.SYNCS 0x989680 ;  /* 0x009896800000895d */ /* 0x008fea0003900000 */
[----:B------:R-:W3:Y:S02]  /*b3b0*/  @!P0 SYNCS.PHASECHK.TRANS64 P0, [R2+URZ+0x3d0], R5 ;  /* 0x0003d005020085a7 */ /* 0x000ee400080010ff */
[----:B---3--:R-:W-:Y:S05]  /*b3c0*/  @!P0 BRA `(.L_x_97) ;  /* 0xfffffffc00f08947 */ /* 0x008fea000383ffff */
[----:B------:R-:W-:Y:S05]  /*b3d0*/  BRA `(.L_x_278) ;  /* 0xffffff9800547947 */ /* 0x000fea000383ffff */
.L_x_98:
[----:B------:R-:W-:-:S07]  /*b3e0*/  MOV R2, UR4 ;  /* 0x0000000400027c02 */ /* 0x000fce0008000f00 */
.L_x_279:
[----:B--2---:R2:W3:Y:S02]  /*b3f0*/  SYNCS.PHASECHK.TRANS64.TRYWAIT P0, [R2+URZ+0x380], R5 ;  /* 0x00038005020075a7 */ /* 0x0044e400080011ff */
[----:B---3--:R-:W-:Y:S05]  /*b400*/  @!P0 NANOSLEEP.SYNCS 0x989680 ;  /* 0x009896800000895d */ /* 0x008fea0003900000 */
[----:B------:R-:W3:Y:S02]  /*b410*/  @!P0 SYNCS.PHASECHK.TRANS64 P0, [R2+URZ+0x380], R5 ;  /* 0x00038005020085a7 */ /* 0x000ee400080010ff */
[----:B---3--:R-:W-:Y:S05]  /*b420*/  @!P0 BRA `(.L_x_279) ;  /* 0xfffffffc00f08947 */ /* 0x008fea000383ffff */
[----:B------:R-:W-:Y:S05]  /*b430*/  BRA `(.L_x_280) ;  /* 0xffffff9800647947 */ /* 0x000fea000383ffff */
.L_x_99:
[----:B--2---:R2:W3:Y:S02]  /*b440*/  SYNCS.PHASECHK.TRANS64.TRYWAIT P1, [R2+URZ+0x370], R5 ;  /* 0x00037005020075a7 */ /* 0x0044e400080211ff */
[----:B---3--:R-:W-:Y:S05]  /*b450*/  @!P1 NANOSLEEP.SYNCS 0x989680 ;  /* 0x009896800000995d */ /* 0x008fea0003900000 */
[----:B------:R-:W3:Y:S02]  /*b460*/  @!P1 SYNCS.PHASECHK.TRANS64 P1, [R2+URZ+0x370], R5 ;  /* 0x00037005020095a7 */ /* 0x000ee400080210ff */
[----:B---3--:R-:W-:Y:S05]  /*b470*/  @!P1 BRA `(.L_x_99) ;  /* 0xfffffffc00f09947 */ /* 0x008fea000383ffff */
[----:B------:R-:W-:Y:S05]  /*b480*/  BRA `(.L_x_281) ;  /* 0xffffff9800947947 */ /* 0x000fea000383ffff */
.L_x_102:
[----:B------:R-:W-:-:S07]  /*b490*/  MOV R0, UR4 ;  /* 0x0000000400007c02 */ /* 0x000fce0008000f00 */
.L_x_282:
[----:B--2---:R2:W3:Y:S02]  /*b4a0*/  SYNCS.PHASECHK.TRANS64.TRYWAIT P0, [R0+URZ+0x380], R3 ;  /* 0x00038003000075a7 */ /* 0x0044e400080011ff */
[----:B---3--:R-:W-:Y:S05]  /*b4b0*/  @!P0 NANOSLEEP.SYNCS 0x989680 ;  /* 0x009896800000895d */ /* 0x008fea0003900000 */
[----:B------:R-:W3:Y:S02]  /*b4c0*/  @!P0 SYNCS.PHASECHK.TRANS64 P0, [R0+URZ+0x380], R3 ;  /* 0x00038003000085a7 */ /* 0x000ee400080010ff */
[----:B---3--:R-:W-:Y:S05]  /*b4d0*/  @!P0 BRA `(.L_x_282) ;  /* 0xfffffffc00f08947 */ /* 0x008fea000383ffff */
[----:B------:R-:W-:Y:S05]  /*b4e0*/  BRA `(.L_x_101) ;  /* 0xffffff9800e87947 */ /* 0x000fea000383ffff */
.L_x_111:
[----:B--2---:R-:W-:-:S04]  /*b4f0*/  MOV R0, UR5 ;  /* 0x0000000500007c02 */ /* 0x004fc80008000f00 */
[----:B------:R2:W3:Y:S03]  /*b500*/  SYNCS.PHASECHK.TRANS64.TRYWAIT P0, [R0+URZ+0x8], R7 ;  /* 0x00000807000075a7 */ /* 0x0004e600080011ff */
[----:B---3--:R-:W-:Y:S05]  /*b510*/  @!P0 NANOSLEEP.SYNCS 0x989680 ;  /* 0x009896800000895d */ /* 0x008fea0003900000 */
[----:B------:R-:W3:Y:S02]  /*b520*/  @!P0 SYNCS.PHASECHK.TRANS64 P0, [R0+URZ+0x8], R7 ;  /* 0x00000807000085a7 */ /* 0x000ee400080010ff */
[----:B---3--:R-:W-:Y:S05]  /*b530*/  @!P0 BRA `(.L_x_111) ;  /* 0xfffffffc00ec8947 */ /* 0x008fea000383ffff */
[----:B------:R-:W-:Y:S05]  /*b540*/  BRA `(.L_x_110) ;  /* 0xffffff9c009c7947 */ /* 0x000fea000383ffff */
.L_x_113:
[----:B------:R-:W-:Y:S01]  /*b550*/  BSSY B0, `(.L_x_283) ;  /* 0x0000006000007945 */ /* 0x000fe20003800000 */
[----:B------:R-:W-:-:S07]  /*b560*/  MOV R15, 0xffffffff ;  /* 0xffffffff000f7802 */ /* 0x000fce0000000f00 */
[----:B-12--5:R-:W-:Y:S05]  /*b570*/  WARPSYNC.COLLECTIVE R15, `(.L_x_284) ;  /* 0x000000000f0c7348 */ /* 0x026fea0003c00000 */
[----:B------:R-:W-:Y:S02]  /*b580*/  ELECT P6, UR79, PT ;  /* 0x00000000004f782f */ /* 0x000fe400038c0000 */
[----:B------:R-:W-:Y:S01]  /*b590*/  MOV R14, UR79 ;  /* 0x0000004f000e7c02 */ /* 0x000fe20008000f00 */
[----:B-12--5:R-:W-:Y:S10]  /*b5a0*/  ENDCOLLECTIVE ;  /* 0x000000000000791b */ /* 0x026ff40003800000 */
.L_x_284:
[----:B------:R-:W-:Y:S05]  /*b5b0*/  BSYNC B0 ;  /* 0x0000000000007941 */ /* 0x000fea0003800000 */
.L_x_283:
[----:B------:R-:W-:Y:S05]  /*b5c0*/  BRA `(.L_x_285) ;  /* 0xffffff9c00cc7947 */ /* 0x000fea000383ffff */
.L_x_115:
[----:B--2---:R-:W-:-:S04]  /*b5d0*/  MOV R0, UR5 ;  /* 0x0000000500007c02 */ /* 0x004fc80008000f00 */
[----:B------:R2:W3:Y:S03]  /*b5e0*/  SYNCS.PHASECHK.TRANS64.TRYWAIT P0, [R0+URZ+0x8], R5 ;  /* 0x00000805000075a7 */ /* 0x0004e600080011ff */
[----:B---3--:R-:W-:Y:S05]  /*b5f0*/  @!P0 NANOSLEEP.SYNCS 0x989680 ;  /* 0x009896800000895d */ /* 0x008fea0003900000 */
[----:B------:R-:W3:Y:S02]  /*b600*/  @!P0 SYNCS.PHASECHK.TRANS64 P0, [R0+URZ+0x8], R5 ;  /* 0x00000805000085a7 */ /* 0x000ee400080010ff */
[----:B---3--:R-:W-:Y:S05]  /*b610*/  @!P0 BRA `(.L_x_115) ;  /* 0xfffffffc00ec8947 */ /* 0x008fea000383ffff */
[----:B------:R-:W-:Y:S05]  /*b620*/  BRA `(.L_x_114) ;  /* 0xffffff9c00d07947 */ /* 0x000fea000383ffff */
.L_x_116:
[----:B-1----:R1:W2:Y:S02]  /*b630*/  SYNCS.PHASECHK.TRANS64.TRYWAIT P0, [R0+URZ+0x370], R5 ;  /* 0x00037005000075a7 */ /* 0x0022a400080011ff */
[----:B--2---:R-:W-:Y:S05]  /*b640*/  @!P0 NANOSLEEP.SYNCS 0x989680 ;  /* 0x009896800000895d */ /* 0x004fea0003900000 */
[----:B------:R-:W2:Y:S02]  /*b650*/  @!P0 SYNCS.PHASECHK.TRANS64 P0, [R0+URZ+0x370], R5 ;  /* 0x00037005000085a7 */ /* 0x000ea400080010ff */
[----:B--2---:R-:W-:Y:S05]  /*b660*/  @!P0 BRA `(.L_x_116) ;  /* 0xfffffffc00f08947 */ /* 0x004fea000383ffff */
[----:B------:R-:W-:Y:S05]  /*b670*/  BRA `(.L_x_286) ;  /* 0xffffffa000a47947 */ /* 0x000fea000383ffff */
.L_x_118:
[----:B------:R-:W-:-:S07]  /*b680*/  MOV R0, UR19 ;  /* 0x0000001300007c02 */ /* 0x000fce0008000f00 */
.L_x_287:
[----:B-1----:R1:W2:Y:S02]  /*b690*/  SYNCS.PHASECHK.TRANS64.TRYWAIT P0, [R0+URZ+0x3b0], R5 ;  /* 0x0003b005000075a7 */ /* 0x0022a400080011ff */
[----:B--2---:R-:W-:Y:S05]  /*b6a0*/  @!P0 NANOSLEEP.SYNCS 0x989680 ;  /* 0x009896800000895d */ /* 0x004fea0003900000 */
[----:B------:R-:W2:Y:S02]  /*b6b0*/  @!P0 SYNCS.PHASECHK.TRANS64 P0, [R0+URZ+0x3b0], R5 ;  /* 0x0003b005000085a7 */ /* 0x000ea400080010ff */
[----:B--2---:R-:W-:Y:S05]  /*b6c0*/  @!P0 BRA `(.L_x_287) ;  /* 0xfffffffc00f08947 */ /* 0x004fea000383ffff */
[----:B------:R-:W-:Y:S05]  /*b6d0*/  BRA `(.L_x_288) ;  /* 0xffffffa000ec7947 */ /* 0x000fea000383ffff */
.L_x_121:
[----:B------:R-:W-:Y:S07]  /*b6e0*/  MOV R0, UR6 ;  /* 0x0000000600007c02 */ /* 0x000fee0008000f00 */
.L_x_289:
[----:B-1----:R1:W2:Y:S02]  /*b6f0*/  SYNCS.PHASECHK.TRANS64.TRYWAIT P0, [R0+URZ], R5 ;  /* 0x00000005000075a7 */ /* 0x0022a400080011ff */
[----:B--2---:R-:W-:Y:S05]  /*b700*/  @!P0 NANOSLEEP.SYNCS 0x989680 ;  /* 0x009896800000895d */ /* 0x004fea0003900000 */
[----:B------:R-:W2:Y:S02]  /*b710*/  @!P0 SYNCS.PHASECHK.TRANS64 P0, [R0+URZ], R5 ;  /* 0x00000005000085a7 */ /* 0x000ea400080010ff */
[----:B--2---:R-:W-:Y:S05]  /*b720*/  @!P0 BRA `(.L_x_289) ;  /* 0xfffffffc00f08947 */ /* 0x004fea000383ffff */
[----:B------:R-:W-:Y:S05]  /*b730*/  BRA `(.L_x_120) ;  /* 0xffffffa400047947 */ /* 0x000fea000383ffff */
.L_x_125:
[----:B-1----:R-:W-:-:S07]  /*b740*/  MOV R0, UR4 ;  /* 0x0000000400007c02 */ /* 0x002fce0008000f00 */
.L_x_290:
[----:B-1----:R1:W2:Y:S02]  /*b750*/  SYNCS.PHASECHK.TRANS64.TRYWAIT P0, [R0+URZ], R3 ;  /* 0x00000003000075a7 */ /* 0x0022a400080011ff */
[----:B--2---:R-:W-:Y:S05]  /*b760*/  @!P0 NANOSLEEP.SYNCS 0x989680 ;  /* 0x009896800000895d */ /* 0x004fea0003900000 */
[----:B------:R-:W2:Y:S02]  /*b770*/  @!P0 SYNCS.PHASECHK.TRANS64 P0, [R0+URZ], R3 ;  /* 0x00000003000085a7 */ /* 0x000ea400080010ff */
[----:B--2---:R-:W-:Y:S05]  /*b780*/  @!P0 BRA `(.L_x_290) ;  /* 0xfffffffc00f08947 */ /* 0x004fea000383ffff */
[----:B------:R-:W-:Y:S05]  /*b790*/  BRA `(.L_x_291) ;  /* 0xffffffa400bc7947 */ /* 0x000fea000383ffff */
.L_x_126:
[----:B------:R-:W-:-:S07]  /*b7a0*/  MOV R0, UR5 ;  /* 0x0000000500007c02 */ /* 0x000fce0008000f00 */
.L_x_292:
[----:B-1----:R1:W2:Y:S02]  /*b7b0*/  SYNCS.PHASECHK.TRANS64.TRYWAIT P0, [R0+URZ], R3 ;  /* 0x00000003000075a7 */ /* 0x0022a400080011ff */
[----:B--2---:R-:W-:Y:S05]  /*b7c0*/  @!P0 NANOSLEEP.SYNCS 0x989680 ;  /* 0x009896800000895d */ /* 0x004fea0003900000 */
[----:B------:R-:W2:Y:S02]  /*b7d0*/  @!P0 SYNCS.PHASECHK.TRANS64 P0, [R0+URZ], R3 ;  /* 0x00000003000085a7 */ /* 0x000ea400080010ff */
[----:B--2---:R-:W-:Y:S05]  /*b7e0*/  @!P0 BRA `(.L_x_292) ;  /* 0xfffffffc00f08947 */ /* 0x004fea000383ffff */
[----:B------:R-:W-:Y:S05]  /*b7f0*/  BRA `(.L_x_293) ;  /* 0xffffffa400c87947 */ /* 0x000fea000383ffff */
.L_x_127:
[----:B------:R-:W-:-:S07]  /*b800*/  MOV R0, UR5 ;  /* 0x0000000500007c02 */ /* 0x000fce0008000f00 */
.L_x_294:
[----:B-1----:R1:W2:Y:S02]  /*b810*/  SYNCS.PHASECHK.TRANS64.TRYWAIT P0, [R0+URZ], R3 ;  /* 0x00000003000075a7 */ /* 0x0022a400080011ff */
[----:B--2---:R-:W-:Y:S05]  /*b820*/  @!P0 NANOSLEEP.SYNCS 0x989680 ;  /* 0x009896800000895d */ /* 0x004fea0003900000 */
[----:B------:R-:W2:Y:S02]  /*b830*/  @!P0 SYNCS.PHASECHK.TRANS64 P0, [R0+URZ], R3 ;  /* 0x00000003000085a7 */ /* 0x000ea400080010ff */
[----:B--2---:R-:W-:Y:S05]  /*b840*/  @!P0 BRA `(.L_x_294) ;  /* 0xfffffffc00f08947 */ /* 0x004fea000383ffff */
[----:B------:R-:W-:Y:S05]  /*b850*/  BRA `(.L_x_295) ;  /* 0xffffffa400d47947 */ /* 0x000fea000383ffff */
.L_x_130:
[----:B------:R-:W-:-:S07]  /*b860*/  MOV R0, UR13 ;  /* 0x0000000d00007c02 */ /* 0x000fce0008000f00 */
.L_x_296:
[----:B-1----:R1:W2:Y:S02]  /*b870*/  SYNCS.PHASECHK.TRANS64.TRYWAIT P1, [R0+URZ+0x3f0], R3 ;  /* 0x0003f003000075a7 */ /* 0x0022a400080211ff */
[----:B--2---:R-:W-:Y:S05]  /*b880*/  @!P1 NANOSLEEP.SYNCS 0x989680 ;  /* 0x009896800000995d */ /* 0x004fea0003900000 */
[----:B------:R-:W2:Y:S02]  /*b890*/  @!P1 SYNCS.PHASECHK.TRANS64 P1, [R0+URZ+0x3f0], R3 ;  /* 0x0003f003000095a7 */ /* 0x000ea400080210ff */
[----:B--2---:R-:W-:Y:S05]  /*b8a0*/  @!P1 BRA `(.L_x_296) ;  /* 0xfffffffc00f09947 */ /* 0x004fea000383ffff */
[----:B------:R-:W-:Y:S05]  /*b8b0*/  BRA `(.L_x_297) ;  /* 0xffffffa800207947 */ /* 0x000fea000383ffff */
.L_x_135:
[----:B---3--:R3:W4:Y:S02]  /*b8c0*/  SYNCS.PHASECHK.TRANS64.TRYWAIT P0, [R12+URZ+0x370], R9 ;  /* 0x000370090c0075a7 */ /* 0x00872400080011ff */
[----:B----4-:R-:W-:Y:S05]  /*b8d0*/  @!P0 NANOSLEEP.SYNCS 0x989680 ;  /* 0x009896800000895d */ /* 0x010fea0003900000 */
[----:B------:R-:W4:Y:S02]  /*b8e0*/  @!P0 SYNCS.PHASECHK.TRANS64 P0, [R12+URZ+0x370], R9 ;  /* 0x000370090c0085a7 */ /* 0x000f2400080010ff */
[----:B----4-:R-:W-:Y:S05]  /*b8f0*/  @!P0 BRA `(.L_x_135) ;  /* 0xfffffffc00f08947 */ /* 0x010fea000383ffff */
[----:B------:R-:W-:Y:S05]  /*b900*/  BRA `(.L_x_298) ;  /* 0xffffffac00407947 */ /* 0x000fea000383ffff */
.L_x_138:
[----:B------:R-:W-:Y:S07]  /*b910*/  MOV R0, UR21 ;  /* 0x0000001500007c02 */ /* 0x000fee0008000f00 */
.L_x_299:
[----:B-1----:R1:W3:Y:S02]  /*b920*/  SYNCS.PHASECHK.TRANS64.TRYWAIT P2, [R0+URZ+0x368], R11 ;  /* 0x0003680b000075a7 */ /* 0x0022e400080411ff */
[----:B---3--:R-:W-:Y:S05]  /*b930*/  @!P2 NANOSLEEP.SYNCS 0x989680 ;  /* 0x009896800000a95d */ /* 0x008fea0003900000 */
[----:B------:R-:W3:Y:S02]  /*b940*/  @!P2 SYNCS.PHASECHK.TRANS64 P2, [R0+URZ+0x368], R11 ;  /* 0x0003680b0000a5a7 */ /* 0x000ee400080410ff */
[----:B---3--:R-:W-:Y:S05]  /*b950*/  @!P2 BRA `(.L_x_299) ;  /* 0xfffffffc00f0a947 */ /* 0x008fea000383ffff */
[----:B------:R-:W-:Y:S05]  /*b960*/  BRA `(.L_x_137) ;  /* 0xffffffb000a87947 */ /* 0x000fea000383ffff */
.L_x_141:
[----:B---3--:R-:W-:Y:S07]  /*b970*/  MOV R0, UR21 ;  /* 0x0000001500007c02 */ /* 0x008fee0008000f00 */
.L_x_300:
[----:B-1----:R1:W3:Y:S02]  /*b980*/  SYNCS.PHASECHK.TRANS64.TRYWAIT P0, [R0+URZ+0x350], R9 ;  /* 0x00035009000075a7 */ /* 0x0022e400080011ff */
[----:B---3--:R-:W-:Y:S05]  /*b990*/  @!P0 NANOSLEEP.SYNCS 0x989680 ;  /* 0x009896800000895d */ /* 0x008fea0003900000 */
[----:B------:R-:W3:Y:S02]  /*b9a0*/  @!P0 SYNCS.PHASECHK.TRANS64 P0, [R0+URZ+0x350], R9 ;  /* 0x00035009000085a7 */ /* 0x000ee400080010ff */
[----:B---3--:R-:W-:Y:S05]  /*b9b0*/  @!P0 BRA `(.L_x_300) ;  /* 0xfffffffc00f08947 */ /* 0x008fea000383ffff */
[----:B------:R-:W-:Y:S05]  /*b9c0*/  BRA `(.L_x_301) ;  /* 0xffffffb400047947 */ /* 0x000fea000383ffff */
.L_x_142:
[----:B------:R-:W-:Y:S07]  /*b9d0*/  MOV R0, UR21 ;  /* 0x0000001500007c02 */ /* 0x000fee0008000f00 */
.L_x_302:
[----:B-1----:R1:W3:Y:S02]  /*b9e0*/  SYNCS.PHASECHK.TRANS64.TRYWAIT P0, [R0+URZ+0x358], R9 ;  /* 0x00035809000075a7 */ /* 0x0022e400080011ff */
[----:B---3--:R-:W-:Y:S05]  /*b9f0*/  @!P0 NANOSLEEP.SYNCS 0x989680 ;  /* 0x009896800000895d */ /* 0x008fea0003900000 */
[----:B------:R-:W3:Y:S02]  /*ba00*/  @!P0 SYNCS.PHASECHK.TRANS64 P0, [R0+URZ+0x358], R9 ;  /* 0x00035809000085a7 */ /* 0x000ee400080010ff */
[----:B---3--:R-:W-:Y:S05]  /*ba10*/  @!P0 BRA `(.L_x_302) ;  /* 0xfffffffc00f08947 */ /* 0x008fea000383ffff */
[----:B------:R-:W-:Y:S05]  /*ba20*/  BRA `(.L_x_303) ;  /* 0xffffffb4005c7947 */ /* 0x000fea000383ffff */
.L_x_144:
[----:B------:R-:W-:-:S07]  /*ba30*/  MOV R0, UR21 ;  /* 0x0000001500007c02 */ /* 0x000fce0008000f00 */
.L_x_304:
[----:B-1----:R1:W4:Y:S02]  /*ba40*/  SYNCS.PHASECHK.TRANS64.TRYWAIT P0, [R0+URZ+0x350], R3 ;  /* 0x00035003000075a7 */ /* 0x00232400080011ff */
[----:B----4-:R-:W-:Y:S05]  /*ba50*/  @!P0 NANOSLEEP.SYNCS 0x989680 ;  /* 0x009896800000895d */ /* 0x010fea0003900000 */
[----:B------:R-:W4:Y:S02]  /*ba60*/  @!P0 SYNCS.PHASECHK.TRANS64 P0, [R0+URZ+0x350], R3 ;  /* 0x00035003000085a7 */ /* 0x000f2400080010ff */
[----:B----4-:R-:W-:Y:S05]  /*ba70*/  @!P0 BRA `(.L_x_304) ;  /* 0xfffffffc00f08947 */ /* 0x010fea000383ffff */
[----:B------:R-:W-:Y:S05]  /*ba80*/  BRA `(.L_x_305) ;  /* 0xffffffb400e87947 */ /* 0x000fea000383ffff */
.L_x_146:
[----:B--2---:R2:W3:Y:S02]  /*ba90*/  SYNCS.PHASECHK.TRANS64.TRYWAIT P0, [R3+URZ+0x370], R0 ;  /* 0x00037000030075a7 */ /* 0x0044e400080011ff */
[----:B---3--:R-:W-:Y:S05]  /*baa0*/  @!P0 NANOSLEEP.SYNCS 0x989680 ;  /* 0x009896800000895d */ /* 0x008fea0003900000 */
[----:B------:R-:W3:Y:S02]  /*bab0*/  @!P0 SYNCS.PHASECHK.TRANS64 P0, [R3+URZ+0x370], R0 ;  /* 0x00037000030085a7 */ /* 0x000ee400080010ff */
[----:B---3--:R-:W-:Y:S05]  /*bac0*/  @!P0 BRA `(.L_x_146) ;  /* 0xfffffffc00f08947 */ /* 0x008fea000383ffff */
[----:B------:R-:W-:Y:S05]  /*bad0*/  BRA `(.L_x_306) ;  /* 0xffffffb800ac7947 */ /* 0x000fea000383ffff */
.L_x_157:
[----:B-1----:R1:W2:Y:S02]  /*bae0*/  SYNCS.PHASECHK.TRANS64.TRYWAIT P1, [R3+URZ+0x340], R0 ;  /* 0x00034000030075a7 */ /* 0x0022a400080211ff */
[----:B--2---:R-:W-:Y:S05]  /*baf0*/  @!P1 NANOSLEEP.SYNCS 0x989680 ;  /* 0x009896800000995d */ /* 0x004fea0003900000 */
[----:B------:R-:W2:Y:S02]  /*bb00*/  @!P1 SYNCS.PHASECHK.TRANS64 P1, [R3+URZ+0x340], R0 ;  /* 0x00034000030095a7 */ /* 0x000ea400080210ff */
[----:B--2---:R-:W-:Y:S05]  /*bb10*/  @!P1 BRA `(.L_x_157) ;  /* 0xfffffffc00f09947 */ /* 0x004fea000383ffff */
[----:B------:R-:W-:Y:S05]  /*bb20*/  BRA `(.L_x_156) ;  /* 0xffffffc800047947 */ /* 0x000fea000383ffff */
.L_x_159:
[----:B-1----:R1:W3:Y:S02]  /*bb30*/  SYNCS.PHASECHK.TRANS64.TRYWAIT P0, [R92+URZ+0x390], R5 ;  /* 0x000390055c0075a7 */ /* 0x0022e400080011ff */
[----:B---3--:R-:W-:Y:S05]  /*bb40*/  @!P0 NANOSLEEP.SYNCS 0x989680 ;  /* 0x009896800000895d */ /* 0x008fea0003900000 */
[----:B------:R-:W3:Y:S02]  /*bb50*/  @!P0 SYNCS.PHASECHK.TRANS64 P0, [R92+URZ+0x390], R5 ;  /* 0x000390055c0085a7 */ /* 0x000ee400080010ff */
[----:B---3--:R-:W-:Y:S05]  /*bb60*/  @!P0 BRA `(.L_x_159) ;  /* 0xfffffffc00f08947 */ /* 0x008fea000383ffff */
[----:B------:R-:W-:Y:S05]  /*bb70*/  BRA `(.L_x_158) ;  /* 0xffffffc800587947 */ /* 0x000fea000383ffff */
.L_x_167:
[----:B--2---:R2:W3:Y:S02]  /*bb80*/  SYNCS.PHASECHK.TRANS64.TRYWAIT P0, [R107+URZ+0x340], R2 ;  /* 0x000340026b0075a7 */ /* 0x0044e400080011ff */
[----:B---3--:R-:W-:Y:S05]  /*bb90*/  @!P0 NANOSLEEP.SYNCS 0x989680 ;  /* 0x009896800000895d */ /* 0x008fea0003900000 */
[----:B------:R-:W3:Y:S02]  /*bba0*/  @!P0 SYNCS.PHASECHK.TRANS64 P0, [R107+URZ+0x340], R2 ;  /* 0x000340026b0085a7 */ /* 0x000ee400080010ff */
[----:B---3--:R-:W-:Y:S05]  /*bbb0*/  @!P0 BRA `(.L_x_167) ;  /* 0xfffffffc00f08947 */ /* 0x008fea000383ffff */
[----:B------:R-:W-:Y:S05]  /*bbc0*/  BRA `(.L_x_166) ;  /* 0xffffffd400607947 */ /* 0x000fea000383ffff */
        .weak           $__internal_0_$__cuda_sm10x_tcgen05_guardrail_trap_col_being_dealloced_not_returned_by_alloc
        .type           $__internal_0_$__cuda_sm10x_tcgen05_guardrail_trap_col_being_dealloced_not_returned_by_alloc,@function
        .size           $__internal_0_$__cuda_sm10x_tcgen05_guardrail_trap_col_being_dealloced_not_returned_by_alloc,($__internal_1_$__cuda_sm10x_tcgen05_guardrail_trap_phase_invalid_during_alloc - $__internal_0_$__cuda_sm10x_tcgen05_guardrail_trap_col_being_dealloced_not_returned_by_alloc)
$__internal_0_$__cuda_sm10x_tcgen05_guardrail_trap_col_being_dealloced_not_returned_by_alloc:
[----:B------:R-:W-:Y:S05]  /*bbd0*/  BPT.TRAP 0x1 ;  /* 0x000000040000795c */ /* 0x000fea0000300000 */
[----:B------:R-:W-:-:S04]  /*bbe0*/  HFMA2 R3, -RZ, RZ, 0, 0 ;  /* 0x00000000ff037431 */ /* 0x000fc800000001ff */
[----:B------:R-:W-:Y:S05]  /*bbf0*/  RET.REL.NODEC R2 `(_ZN7cutlass13device_kernelINS_4gemm6kernel13GemmUniversalIN4cute5tupleIJiiiiEEENS1_10collective13CollectiveMmaINS1_35MainloopSm100TmaUmmaWarpSpecializedILi52ELi2ELi4ENS5_IJNS4_1CILi2EEENSA_ILi4EEENSA_ILi1EEEEEEEENS5_IJNSA_ILi128EEESG_NSA_ILi32EEEEEENS_12float_e5m2_tENS5_IJlSD_lEEESJ_SK_NS4_8TiledMMAINS4_8MMA_AtomIJNS4_10MMA_TraitsINS4_25SM100_MMA_F8F6F4_2x1SM_SSEJSJ_SJ_fSG_SG_NS4_17integral_constantINS4_4UMMA5MajorELSR_0EEESS_NSP_INSQ_7ScaleInELST_0EEESU_EEEEEENS4_6LayoutINS5_IJSD_SD_SD_EEENS5_IJNSA_ILi0EEESZ_SZ_EEEEENS5_IJNS4_10UnderscoreES12_S12_EEEEENS4_28SM100_TMA_2SM_LOAD_MULTICASTENS4_14ComposedLayoutINS4_7SwizzleILi1ELi4ELi3EEENS4_18smem_ptr_flag_bitsILi8EEENSX_INS5_IJNSA_ILi8EEESH_EEENS5_IJSH_SD_EEEEEEEvNS4_8identityENS4_18SM100_TMA_2SM_LOADES1F_vS1G_EENS_8epilogue10collective18CollectiveEpilogueINS1J_23Sm100TmaWarpSpecializedILi2ELi2ELi32ELb0ELb0EEEJNS5_IJNSA_ILi64EEESG_SH_EEENS5_IJNSX_IS1O_SD_EENSX_INS5_IJSH_SB_EEENS5_IJSD_S1O_EEEEEEEESJ_SK_SJ_SK_NS1J_6fusion15FusionCallbacksIS1N_NS1V_17LinearCombinationISJ_fSJ_fLNS_15FloatRoundStyleE2EEES1P_S1U_JEEENS4_5SM1004TMEM4LOAD26SM100_TMEM_LOAD_32dp32b32xENS4_13SM90_TMA_LOADES1F_NS4_39AutoVectorizingCopyWithAssumedAlignmentILi128EEENS4_14SM90_TMA_STOREES1F_S27_S27_EEEvvEEEEvNT_6ParamsE) ;  /* 0xffffff4402007950 */ /* 0x000fea0003c3ffff */
        .weak           $__internal_1_$__cuda_sm10x_tcgen05_guardrail_trap_phase_invalid_during_alloc
        .type           $__internal_1_$__cuda_sm10x_tcgen05_guardrail_trap_phase_invalid_during_alloc,@function
        .size           $__internal_1_$__cuda_sm10x_tcgen05_guardrail_trap_phase_invalid_during_alloc,($__internal_2_$__cuda_sm10x_tcgen05_guardrail_trap_unallocated_columns_being_dealloced - $__internal_1_$__cuda_sm10x_tcgen05_guardrail_trap_phase_invalid_during_alloc)
$__internal_1_$__cuda_sm10x_tcgen05_guardrail_trap_phase_invalid_during_alloc:
[----:B------:R-:W-:Y:S05]  /*bc00*/  BPT.TRAP 0x1 ;  /* 0x000000040000795c */ /* 0x000fea0000300000 */
[----:B------:R-:W-:-:S04]  /*bc10*/  MOV R5, 0x0 ;  /* 0x0000000000057802 */ /* 0x000fc80000000f00 */
[----:B------:R-:W-:Y:S05]  /*bc20*/  RET.REL.NODEC R4 `(_ZN7cutlass13device_kernelINS_4gemm6kernel13GemmUniversalIN4cute5tupleIJiiiiEEENS1_10collective13CollectiveMmaINS1_35MainloopSm100TmaUmmaWarpSpecializedILi52ELi2ELi4ENS5_IJNS4_1CILi2EEENSA_ILi4EEENSA_ILi1EEEEEEEENS5_IJNSA_ILi128EEESG_NSA_ILi32EEEEEENS_12float_e5m2_tENS5_IJlSD_lEEESJ_SK_NS4_8TiledMMAINS4_8MMA_AtomIJNS4_10MMA_TraitsINS4_25SM100_MMA_F8F6F4_2x1SM_SSEJSJ_SJ_fSG_SG_NS4_17integral_constantINS4_4UMMA5MajorELSR_0EEESS_NSP_INSQ_7ScaleInELST_0EEESU_EEEEEENS4_6LayoutINS5_IJSD_SD_SD_EEENS5_IJNSA_ILi0EEESZ_SZ_EEEEENS5_IJNS4_10UnderscoreES12_S12_EEEEENS4_28SM100_TMA_2SM_LOAD_MULTICASTENS4_14ComposedLayoutINS4_7SwizzleILi1ELi4ELi3EEENS4_18smem_ptr_flag_bitsILi8EEENSX_INS5_IJNSA_ILi8EEESH_EEENS5_IJSH_SD_EEEEEEEvNS4_8identityENS4_18SM100_TMA_2SM_LOADES1F_vS1G_EENS_8epilogue10collective18CollectiveEpilogueINS1J_23Sm100TmaWarpSpecializedILi2ELi2ELi32ELb0ELb0EEEJNS5_IJNSA_ILi64EEESG_SH_EEENS5_IJNSX_IS1O_SD_EENSX_INS5_IJSH_SB_EEENS5_IJSD_S1O_EEEEEEEESJ_SK_SJ_SK_NS1J_6fusion15FusionCallbacksIS1N_NS1V_17LinearCombinationISJ_fSJ_fLNS_15FloatRoundStyleE2EEES1P_S1U_JEEENS4_5SM1004TMEM4LOAD26SM100_TMEM_LOAD_32dp32b32xENS4_13SM90_TMA_LOADES1F_NS4_39AutoVectorizingCopyWithAssumedAlignmentILi128EEENS4_14SM90_TMA_STOREES1F_S27_S27_EEEvvEEEEvNT_6ParamsE) ;  /* 0xffffff4004f47950 */ /* 0x000fea0003c3ffff */
        .weak           $__internal_2_$__cuda_sm10x_tcgen05_guardrail_trap_unallocated_columns_being_dealloced
        .type           $__internal_2_$__cuda_sm10x_tcgen05_guardrail_trap_unallocated_columns_being_dealloced,@function
        .size           $__internal_2_$__cuda_sm10x_tcgen05_guardrail_trap_unallocated_columns_being_dealloced,(.L_x_308 - $__internal_2_$__cuda_sm10x_tcgen05_guardrail_trap_unallocated_columns_being_dealloced)
$__internal_2_$__cuda_sm10x_tcgen05_guardrail_trap_unallocated_columns_being_dealloced:
[----:B------:R-:W-:Y:S05]  /*bc30*/  BPT.TRAP 0x1 ;  /* 0x000000040000795c */ /* 0x000fea0000300000 */
[----:B------:R-:W-:-:S04]  /*bc40*/  HFMA2 R3, -RZ, RZ, 0, 0 ;  /* 0x00000000ff037431 */ /* 0x000fc800000001ff */
[----:B------:R-:W-:Y:S05]  /*bc50*/  RET.REL.NODEC R2 `(_ZN7cutlass13device_kernelINS_4gemm6kernel13GemmUniversalIN4cute5tupleIJiiiiEEENS1_10collective13CollectiveMmaINS1_35MainloopSm100TmaUmmaWarpSpecializedILi52ELi2ELi4ENS5_IJNS4_1CILi2EEENSA_ILi4EEENSA_ILi1EEEEEEEENS5_IJNSA_ILi128EEESG_NSA_ILi32EEEEEENS_12float_e5m2_tENS5_IJlSD_lEEESJ_SK_NS4_8TiledMMAINS4_8MMA_AtomIJNS4_10MMA_TraitsINS4_25SM100_MMA_F8F6F4_2x1SM_SSEJSJ_SJ_fSG_SG_NS4_17integral_constantINS4_4UMMA5MajorELSR_0EEESS_NSP_INSQ_7ScaleInELST_0EEESU_EEEEEENS4_6LayoutINS5_IJSD_SD_SD_EEENS5_IJNSA_ILi0EEESZ_SZ_EEEEENS5_IJNS4_10UnderscoreES12_S12_EEEEENS4_28SM100_TMA_2SM_LOAD_MULTICASTENS4_14ComposedLayoutINS4_7SwizzleILi1ELi4ELi3EEENS4_18smem_ptr_flag_bitsILi8EEENSX_INS5_IJNSA_ILi8EEESH_EEENS5_IJSH_SD_EEEEEEEvNS4_8identityENS4_18SM100_TMA_2SM_LOADES1F_vS1G_EENS_8epilogue10collective18CollectiveEpilogueINS1J_23Sm100TmaWarpSpecializedILi2ELi2ELi32ELb0ELb0EEEJNS5_IJNSA_ILi64EEESG_SH_EEENS5_IJNSX_IS1O_SD_EENSX_INS5_IJSH_SB_EEENS5_IJSD_S1O_EEEEEEEESJ_SK_SJ_SK_NS1J_6fusion15FusionCallbacksIS1N_NS1V_17LinearCombinationISJ_fSJ_fLNS_15FloatRoundStyleE2EEES1P_S1U_JEEENS4_5SM1004TMEM4LOAD26SM100_TMEM_LOAD_32dp32b32xENS4_13SM90_TMA_LOADES1F_NS4_39AutoVectorizingCopyWithAssumedAlignmentILi128EEENS4_14SM90_TMA_STOREES1F_S27_S27_EEEvvEEEEvNT_6ParamsE) ;  /* 0xffffff4002e87950 */ /* 0x000fea0003c3ffff */
.L_x_307:
[----:B------:R-:W-:-:S00]  /*bc60*/  BRA `(.L_x_307) ;  /* 0xfffffffc00fc7947 */ /* 0x000fc0000383ffff */
[----:B------:R-:W-:-:S00]  /*bc70*/  NOP ;  /* 0x0000000000007918 */ /* 0x000fc00000000000 */
        /* <DEDUP_REMOVED lines=8> */
.L_x_308:


//--------------------- .nv.global.init           --------------------------
	.section	.nv.global.init,"aw",@progbits
.nv.global.init:
	.type		$str$27,@object
	.size		$str$27,($str$28 - $str$27)
$str$27:
        /*0000*/ 	.byte	0x28, 0x61, 0x64, 0x64, 0x72, 0x65, 0x73, 0x73, 0x20, 0x26, 0x20, 0x6d, 0x61, 0x73, 0x6b, 0x29
        /*0010*/ 	.byte	0x20, 0x3d, 0x3d, 0x20, 0x30, 0x00
	.type		$str$28,@object
	.size		$str$28,($str$26 - $str$28)
$str$28:
        /*0016*/ 	.byte	0x2f, 0x74, 0x6d, 0x70, 0x2f, 0x63, 0x75, 0x74, 0x6c, 0x61, 0x73, 0x73, 0x5f, 0x73, 0x77, 0x65
        /*0026*/ 	.byte	0x65, 0x70, 0x5f, 0x73, 0x72, 0x63, 0x2f, 0x69, 0x6e, 0x63, 0x6c, 0x75, 0x64, 0x65, 0x2f, 0x63
        /*0036*/ 	.byte	0x75, 0x74, 0x65, 0x2f, 0x70, 0x6f, 0x69, 0x6e, 0x74, 0x65, 0x72, 0x5f, 0x66, 0x6c, 0x61, 0x67
        /*0046*/ 	.byte	0x67, 0x65, 0x64, 0x2e, 0x68, 0x70, 0x70, 0x00
	.type		$str$26,@object
	.size		$str$26,($str$25 - $str$26)
$str$26:
        /*004e*/ 	.byte	0x2f, 0x74, 0x6d, 0x70, 0x2f, 0x63, 0x75, 0x74, 0x6c, 0x61, 0x73, 0x73, 0x5f, 0x73, 0x77, 0x65
        /*005e*/ 	.byte	0x65, 0x70, 0x5f, 0x73, 0x72, 0x63, 0x2f, 0x69, 0x6e, 0x63, 0x6c, 0x75, 0x64, 0x65, 0x2f, 0x63
        /*006e*/ 	.byte	0x75, 0x74, 0x65, 0x2f, 0x61, 0x74, 0x6f, 0x6d, 0x2f, 0x63, 0x6f, 0x70, 0x79, 0x5f, 0x74, 0x72
        /*007e*/ 	.byte	0x61, 0x69, 0x74, 0x73, 0x5f, 0x73, 0x6d, 0x31, 0x30, 0x30, 0x2e, 0x68, 0x70, 0x70, 0x00
	.type		$str$25,@object
	.size		$str$25,(__unnamed_1 - $str$25)
$str$25:
        /*008d*/ 	.byte	0x28, 0x28, 0x75, 0x69, 0x6e, 0x74, 0x33, 0x32, 0x5f, 0x74, 0x28, 0x74, 0x68, 0x72, 0x65, 0x61
        /*009d*/ 	.byte	0x64, 0x49, 0x64, 0x78, 0x2e, 0x78, 0x29, 0x20, 0x2f, 0x20, 0x33, 0x32, 0x29, 0x20, 0x25, 0x20
        /*00ad*/ 	.byte	0x34, 0x29, 0x20, 0x3d, 0x3d, 0x20, 0x28, 0x28, 0x28, 0x74, 0x6d, 0x65, 0x6d, 0x5f, 0x61, 0x64
        /*00bd*/ 	.byte	0x64, 0x72, 0x20, 0x3e, 0x3e, 0x20, 0x31, 0x36, 0x29, 0x20, 0x2f, 0x20, 0x33, 0x32, 0x29, 0x20
        /*00cd*/ 	.byte	0x25, 0x20, 0x34, 0x29, 0x00
	.type		__unnamed_1,@object
	.size		__unnamed_1,(__unnamed_2 - __unnamed_1)
__unnamed_1:
        /*00d2*/ 	.byte	0x61, 0x75, 0x74, 0x6f, 0x20, 0x63, 0x75, 0x74, 0x65, 0x3a, 0x3a, 0x61, 0x73, 0x5f, 0x70, 0x6f
        /* <DEDUP_REMOVED lines=24> */
        /*0262*/ 	.byte	0x3a, 0x3a, 0x43, 0x3c, 0x34, 0x30, 0x39, 0x36, 0x3e, 0x3e, 0x3e, 0x3e, 0x5d, 0x00
	.type		__unnamed_2,@object
	.size		__unnamed_2,(.L_2 - __unnamed_2)
__unnamed_2:
        /* <DEDUP_REMOVED lines=40> */
        /*04f0*/ 	.byte	0x74, 0x65, 0x3a, 0x3a, 0x43, 0x3c, 0x30, 0x3e, 0x3e, 0x3e, 0x3e, 0x5d, 0x00
.L_2:


//--------------------- .nv.shared._ZN7cutlass13device_kernelINS_4gemm6kernel13GemmUniversalIN4cute5tupleIJiiiiEEENS1_10collective13CollectiveMmaINS1_35MainloopSm100TmaUmmaWarpSpecializedILi52ELi2ELi4ENS5_IJNS4_1CILi2EEENSA_ILi4EEENSA_ILi1EEEEEEEENS5_IJNSA_ILi128EEESG_NSA_ILi32EEEEEENS_12float_e5m2_tENS5_IJlSD_lEEESJ_SK_NS4_8TiledMMAINS4_8MMA_AtomIJNS4_10MMA_TraitsINS4_25SM100_MMA_F8F6F4_2x1SM_SSEJSJ_SJ_fSG_SG_NS4_17integral_constantINS4_4UMMA5MajorELSR_0EEESS_NSP_INSQ_7ScaleInELST_0EEESU_EEEEEENS4_6LayoutINS5_IJSD_SD_SD_EEENS5_IJNSA_ILi0EEESZ_SZ_EEEEENS5_IJNS4_10UnderscoreES12_S12_EEEEENS4_28SM100_TMA_2SM_LOAD_MULTICASTENS4_14ComposedLayoutINS4_7SwizzleILi1ELi4ELi3EEENS4_18smem_ptr_flag_bitsILi8EEENSX_INS5_IJNSA_ILi8EEESH_EEENS5_IJSH_SD_EEEEEEEvNS4_8identityENS4_18SM100_TMA_2SM_LOADES1F_vS1G_EENS_8epilogue10collective18CollectiveEpilogueINS1J_23Sm100TmaWarpSpecializedILi2ELi2ELi32ELb0ELb0EEEJNS5_IJNSA_ILi64EEESG_SH_EEENS5_IJNSX_IS1O_SD_EENSX_INS5_IJSH_SB_EEENS5_IJSD_S1O_EEEEEEEESJ_SK_SJ_SK_NS1J_6fusion15FusionCallbacksIS1N_NS1V_17LinearCombinationISJ_fSJ_fLNS_15FloatRoundStyleE2EEES1P_S1U_JEEENS4_5SM1004TMEM4LOAD26SM100_TMEM_LOAD_32dp32b32xENS4_13SM90_TMA_LOADES1F_NS4_39AutoVectorizingCopyWithAssumedAlignmentILi128EEENS4_14SM90_TMA_STOREES1F_S27_S27_EEEvvEEEEvNT_6ParamsE --------------------------
	.section	.nv.shared._ZN7cutlass13device_kernelINS_4gemm6kernel13GemmUniversalIN4cute5tupleIJiiiiEEENS1_10collective13CollectiveMmaINS1_35MainloopSm100TmaUmmaWarpSpecializedILi52ELi2ELi4ENS5_IJNS4_1CILi2EEENSA_ILi4EEENSA_ILi1EEEEEEEENS5_IJNSA_ILi128EEESG_NSA_ILi32EEEEEENS_12float_e5m2_tENS5_IJlSD_lEEESJ_SK_NS4_8TiledMMAINS4_8MMA_AtomIJNS4_10MMA_TraitsINS4_25SM100_MMA_F8F6F4_2x1SM_SSEJSJ_SJ_fSG_SG_NS4_17integral_constantINS4_4UMMA5MajorELSR_0EEESS_NSP_INSQ_7ScaleInELST_0EEESU_EEEEEENS4_6LayoutINS5_IJSD_SD_SD_EEENS5_IJNSA_ILi0EEESZ_SZ_EEEEENS5_IJNS4_10UnderscoreES12_S12_EEEEENS4_28SM100_TMA_2SM_LOAD_MULTICASTENS4_14ComposedLayoutINS4_7SwizzleILi1ELi4ELi3EEENS4_18smem_ptr_flag_bitsILi8EEENSX_INS5_IJNSA_ILi8EEESH_EEENS5_IJSH_SD_EEEEEEEvNS4_8identityENS4_18SM100_TMA_2SM_LOADES1F_vS1G_EENS_8epilogue10collective18CollectiveEpilogueINS1J_23Sm100TmaWarpSpecializedILi2ELi2ELi32ELb0ELb0EEEJNS5_IJNSA_ILi64EEESG_SH_EEENS5_IJNSX_IS1O_SD_EENSX_INS5_IJSH_SB_EEENS5_IJSD_S1O_EEEEEEEESJ_SK_SJ_SK_NS1J_6fusion15FusionCallbacksIS1N_NS1V_17LinearCombinationISJ_fSJ_fLNS_15FloatRoundStyleE2EEES1P_S1U_JEEENS4_5SM1004TMEM4LOAD26SM100_TMEM_LOAD_32dp32b32xENS4_13SM90_TMA_LOADES1F_NS4_39AutoVectorizingCopyWithAssumedAlignmentILi128EEENS4_14SM90_TMA_STOREES1F_S27_S27_EEEvvEEEEvNT_6ParamsE,"aw",@nobits
	.sectionflags	@""
	.align	16
	.zero		1024


//--------------------- .nv.shared.reserved.0     --------------------------
	.section	.nv.shared.reserved.0,"aw",@nobits
	.weak		__nv_reservedSMEM_offset_0_alias
	.size		__nv_reservedSMEM_offset_0_alias, 0, 64
	.other		__nv_reservedSMEM_offset_0_alias,@"STO_CUDA_RESERVED_SHARED STV_DEFAULT"
__nv_reservedSMEM_offset_0_alias:
	.zero		0
.nv.shared.reserved.0:
	.zero		64
	.weak		__nv_reservedSMEM_tcgen05_partition
	.type		__nv_reservedSMEM_tcgen05_partition,@object
	.size		__nv_reservedSMEM_tcgen05_partition,(.L_0 - __nv_reservedSMEM_tcgen05_partition)
__nv_reservedSMEM_tcgen05_partition:
	.zero		32
.L_0:


//--------------------- .nv.global                --------------------------
	.section	.nv.global,"aw",@nobits
.nv.global:
	.type		_ZN40_INTERNAL_1136f45c_4_k_cu_83694e69_359954cute1_E,@object
	.size		_ZN40_INTERNAL_1136f45c_4_k_cu_83694e69_359954cute1_E,(_ZN40_INTERNAL_1136f45c_4_k_cu_83694e69_359954cuda3std3__45__cpo6cbeginE - _ZN40_INTERNAL_1136f45c_4_k_cu_83694e69_359954cute1_E)
_ZN40_INTERNAL_1136f45c_4_k_cu_83694e69_359954cute1_E:
	.zero		1
	.type		_ZN40_INTERNAL_1136f45c_4_k_cu_83694e69_359954cuda3std3__45__cpo6cbeginE,@object
	.size		_ZN40_INTERNAL_1136f45c_4_k_cu_83694e69_359954cuda3std3__45__cpo6cbeginE,(_ZN40_INTERNAL_1136f45c_4_k_cu_83694e69_359954cuda3std3__48in_placeE - _ZN40_INTERNAL_1136f45c_4_k_cu_83694e69_359954cuda3std3__45__cpo6cbeginE)
_ZN40_INTERNAL_1136f45c_4_k_cu_83694e69_359954cuda3std3__45__cpo6cbeginE:
	.zero		1
	.type		_ZN40_INTERNAL_1136f45c_4_k_cu_83694e69_359954cuda3std3__48in_placeE,@object
	.size		_ZN40_INTERNAL_1136f45c_4_k_cu_83694e69_359954cuda3std3__48in_placeE,(_ZN40_INTERNAL_1136f45c_4_k_cu_83694e69_359954cuda3std6ranges3__45__cpo9iter_moveE - _ZN40_INTERNAL_1136f45c_4_k_cu_83694e69_359954cuda3std3__48in_placeE)
_ZN40_INTERNAL_1136f45c_4_k_cu_83694e69_359954cuda3std3__48in_placeE:
	.zero		1
	.type		_ZN40_INTERNAL_1136f45c_4_k_cu_83694e69_359954cuda3std6ranges3__45__cpo9iter_moveE,@object
	.size		_ZN40_INTERNAL_1136f45c_4_k_cu_83694e69_359954cuda3std6ranges3__45__cpo9iter_moveE,(_ZN40_INTERNAL_1136f45c_4_k_cu_83694e69_359954cuda3std3__45__cpo5beginE - _ZN40_INTERNAL_1136f45c_4_k_cu_83694e69_359954cuda3std6ranges3__45__cpo9iter_moveE)
_ZN40_INTERNAL_1136f45c_4_k_cu_83694e69_359954cuda3std6ranges3__45__cpo9iter_moveE:
	.zero		1
	.type		_ZN40_INTERNAL_1136f45c_4_k_cu_83694e69_359954cuda3std3__45__cpo5beginE,@object
	.size		_ZN40_INTERNAL_1136f45c_4_k_cu_83694e69_359954cuda3std3__45__cpo5beginE,(_ZN40_INTERNAL_1136f45c_4_k_cu_83694e69_359954cuda3std3__442_GLOBAL__N__1136f45c_4_k_cu_83694e69_359956ignoreE - _ZN40_INTERNAL_1136f45c_4_k_cu_83694e69_359954cuda3std3__45__cpo5beginE)
_ZN40_INTERNAL_1136f45c_4_k_cu_83694e69_359954cuda3std3__45__cpo5beginE:
	.zero		1
	.type		_ZN40_INTERNAL_1136f45c_4_k_cu_83694e69_359954cuda3std3__442_GLOBAL__N__1136f45c_4_k_cu_83694e69_359956ignoreE,@object
	.size		_ZN40_INTERNAL_1136f45c_4_k_cu_83694e69_359954cuda3std3__442_GLOBAL__N__1136f45c_4_k_cu_83694e69_359956ignoreE,(_ZN40_INTERNAL_1136f45c_4_k_cu_83694e69_359954cute7productE - _ZN40_INTERNAL_1136f45c_4_k_cu_83694e69_359954cuda3std3__442_GLOBAL__N__1136f45c_4_k_cu_83694e69_359956ignoreE)
_ZN40_INTERNAL_1136f45c_4_k_cu_83694e69_359954cuda3std3__442_GLOBAL__N__1136f45c_4_k_cu_83694e69_359956ignoreE:
	.zero		1
	.type		_ZN40_INTERNAL_1136f45c_4_k_cu_83694e69_359954cute7productE,@object
	.size		_ZN40_INTERNAL_1136f45c_4_k_cu_83694e69_359954cute7productE,(_ZN40_INTERNAL_1136f45c_4_k_cu_83694e69_359954cuda3std3__45__cpo3endE - _ZN40_INTERNAL_1136f45c_4_k_cu_83694e69_359954cute7productE)
_ZN40_INTERNAL_1136f45c_4_k_cu_83694e69_359954cute7productE:
	.zero		1
	.type		_ZN40_INTERNAL_1136f45c_4_k_cu_83694e69_359954cuda3std3__45__cpo3endE,@object
	.size		_ZN40_INTERNAL_1136f45c_4_k_cu_83694e69_359954cuda3std3__45__cpo3endE,(_ZN40_INTERNAL_1136f45c_4_k_cu_83694e69_359954cuda3std3__419piecewise_constructE - _ZN40_INTERNAL_1136f45c_4_k_cu_83694e69_359954cuda3std3__45__cpo3endE)
_ZN40_INTERNAL_1136f45c_4_k_cu_83694e69_359954cuda3std3__45__cpo3endE:
	.zero		1
	.type		_ZN40_INTERNAL_1136f45c_4_k_cu_83694e69_359954cuda3std3__419piecewise_constructE,@object
	.size		_ZN40_INTERNAL_1136f45c_4_k_cu_83694e69_359954cuda3std3__419piecewise_constructE,(_ZN40_INTERNAL_1136f45c_4_k_cu_83694e69_359954cuda3std3__45__cpo4cendE - _ZN40_INTERNAL_1136f45c_4_k_cu_83694e69_359954cuda3std3__419piecewise_constructE)
_ZN40_INTERNAL_1136f45c_4_k_cu_83694e69_359954cuda3std3__419piecewise_constructE:
	.zero		1
	.type		_ZN40_INTERNAL_1136f45c_4_k_cu_83694e69_359954cuda3std3__45__cpo4cendE,@object
	.size		_ZN40_INTERNAL_1136f45c_4_k_cu_83694e69_359954cuda3std3__45__cpo4cendE,(_ZN40_INTERNAL_1136f45c_4_k_cu_83694e69_359954cuda3std6ranges3__45__cpo4swapE - _ZN40_INTERNAL_1136f45c_4_k_cu_83694e69_359954cuda3std3__45__cpo4cendE)
_ZN40_INTERNAL_1136f45c_4_k_cu_83694e69_359954cuda3std3__45__cpo4cendE:
	.zero		1
	.type		_ZN40_INTERNAL_1136f45c_4_k_cu_83694e69_359954cuda3std6ranges3__45__cpo4swapE,@object
	.size		_ZN40_INTERNAL_1136f45c_4_k_cu_83694e69_359954cuda3std6ranges3__45__cpo4swapE,(.L_10 - _ZN40_INTERNAL_1136f45c_4_k_cu_83694e69_359954cuda3std6ranges3__45__cpo4swapE)
_ZN40_INTERNAL_1136f45c_4_k_cu_83694e69_359954cuda3std6ranges3__45__cpo4swapE:
	.zero		1
.L_10:


//--------------------- .nv.constant0._ZN7cutlass13device_kernelINS_4gemm6kernel13GemmUniversalIN4cute5tupleIJiiiiEEENS1_10collective13CollectiveMmaINS1_35MainloopSm100TmaUmmaWarpSpecializedILi52ELi2ELi4ENS5_IJNS4_1CILi2EEENSA_ILi4EEENSA_ILi1EEEEEEEENS5_IJNSA_ILi128EEESG_NSA_ILi32EEEEEENS_12float_e5m2_tENS5_IJlSD_lEEESJ_SK_NS4_8TiledMMAINS4_8MMA_AtomIJNS4_10MMA_TraitsINS4_25SM100_MMA_F8F6F4_2x1SM_SSEJSJ_SJ_fSG_SG_NS4_17integral_constantINS4_4UMMA5MajorELSR_0EEESS_NSP_INSQ_7ScaleInELST_0EEESU_EEEEEENS4_6LayoutINS5_IJSD_SD_SD_EEENS5_IJNSA_ILi0EEESZ_SZ_EEEEENS5_IJNS4_10UnderscoreES12_S12_EEEEENS4_28SM100_TMA_2SM_LOAD_MULTICASTENS4_14ComposedLayoutINS4_7SwizzleILi1ELi4ELi3EEENS4_18smem_ptr_flag_bitsILi8EEENSX_INS5_IJNSA_ILi8EEESH_EEENS5_IJSH_SD_EEEEEEEvNS4_8identityENS4_18SM100_TMA_2SM_LOADES1F_vS1G_EENS_8epilogue10collective18CollectiveEpilogueINS1J_23Sm100TmaWarpSpecializedILi2ELi2ELi32ELb0ELb0EEEJNS5_IJNSA_ILi64EEESG_SH_EEENS5_IJNSX_IS1O_SD_EENSX_INS5_IJSH_SB_EEENS5_IJSD_S1O_EEEEEEEESJ_SK_SJ_SK_NS1J_6fusion15FusionCallbacksIS1N_NS1V_17LinearCombinationISJ_fSJ_fLNS_15FloatRoundStyleE2EEES1P_S1U_JEEENS4_5SM1004TMEM4LOAD26SM100_TMEM_LOAD_32dp32b32xENS4_13SM90_TMA_LOADES1F_NS4_39AutoVectorizingCopyWithAssumedAlignmentILi128EEENS4_14SM90_TMA_STOREES1F_S27_S27_EEEvvEEEEvNT_6ParamsE --------------------------
	.section	.nv.constant0._ZN7cutlass13device_kernelINS_4gemm6kernel13GemmUniversalIN4cute5tupleIJiiiiEEENS1_10collective13CollectiveMmaINS1_35MainloopSm100TmaUmmaWarpSpecializedILi52ELi2ELi4ENS5_IJNS4_1CILi2EEENSA_ILi4EEENSA_ILi1EEEEEEEENS5_IJNSA_ILi128EEESG_NSA_ILi32EEEEEENS_12float_e5m2_tENS5_IJlSD_lEEESJ_SK_NS4_8TiledMMAINS4_8MMA_AtomIJNS4_10MMA_TraitsINS4_25SM100_MMA_F8F6F4_2x1SM_SSEJSJ_SJ_fSG_SG_NS4_17integral_constantINS4_4UMMA5MajorELSR_0EEESS_NSP_INSQ_7ScaleInELST_0EEESU_EEEEEENS4_6LayoutINS5_IJSD_SD_SD_EEENS5_IJNSA_ILi0EEESZ_SZ_EEEEENS5_IJNS4_10UnderscoreES12_S12_EEEEENS4_28SM100_TMA_2SM_LOAD_MULTICASTENS4_14ComposedLayoutINS4_7SwizzleILi1ELi4ELi3EEENS4_18smem_ptr_flag_bitsILi8EEENSX_INS5_IJNSA_ILi8EEESH_EEENS5_IJSH_SD_EEEEEEEvNS4_8identityENS4_18SM100_TMA_2SM_LOADES1F_vS1G_EENS_8epilogue10collective18CollectiveEpilogueINS1J_23Sm100TmaWarpSpecializedILi2ELi2ELi32ELb0ELb0EEEJNS5_IJNSA_ILi64EEESG_SH_EEENS5_IJNSX_IS1O_SD_EENSX_INS5_IJSH_SB_EEENS5_IJSD_S1O_EEEEEEEESJ_SK_SJ_SK_NS1J_6fusion15FusionCallbacksIS1N_NS1V_17LinearCombinationISJ_fSJ_fLNS_15FloatRoundStyleE2EEES1P_S1U_JEEENS4_5SM1004TMEM4LOAD26SM100_TMEM_LOAD_32dp32b32xENS4_13SM90_TMA_LOADES1F_NS4_39AutoVectorizingCopyWithAssumedAlignmentILi128EEENS4_14SM90_TMA_STOREES1F_S27_S27_EEEvvEEEEvNT_6ParamsE,"a",@progbits
	.sectionflags	@""
	.align	4
.nv.constant0._ZN7cutlass13device_kernelINS_4gemm6kernel13GemmUniversalIN4cute5tupleIJiiiiEEENS1_10collective13CollectiveMmaINS1_35MainloopSm100TmaUmmaWarpSpecializedILi52ELi2ELi4ENS5_IJNS4_1CILi2EEENSA_ILi4EEENSA_ILi1EEEEEEEENS5_IJNSA_ILi128EEESG_NSA_ILi32EEEEEENS_12float_e5m2_tENS5_IJlSD_lEEESJ_SK_NS4_8TiledMMAINS4_8MMA_AtomIJNS4_10MMA_TraitsINS4_25SM100_MMA_F8F6F4_2x1SM_SSEJSJ_SJ_fSG_SG_NS4_17integral_constantINS4_4UMMA5MajorELSR_0EEESS_NSP_INSQ_7ScaleInELST_0EEESU_EEEEEENS4_6LayoutINS5_IJSD_SD_SD_EEENS5_IJNSA_ILi0EEESZ_SZ_EEEEENS5_IJNS4_10UnderscoreES12_S12_EEEEENS4_28SM100_TMA_2SM_LOAD_MULTICASTENS4_14ComposedLayoutINS4_7SwizzleILi1ELi4ELi3EEENS4_18smem_ptr_flag_bitsILi8EEENSX_INS5_IJNSA_ILi8EEESH_EEENS5_IJSH_SD_EEEEEEEvNS4_8identityENS4_18SM100_TMA_2SM_LOADES1F_vS1G_EENS_8epilogue10collective18CollectiveEpilogueINS1J_23Sm100TmaWarpSpecializedILi2ELi2ELi32ELb0ELb0EEEJNS5_IJNSA_ILi64EEESG_SH_EEENS5_IJNSX_IS1O_SD_EENSX_INS5_IJSH_SB_EEENS5_IJSD_S1O_EEEEEEEESJ_SK_SJ_SK_NS1J_6fusion15FusionCallbacksIS1N_NS1V_17LinearCombinationISJ_fSJ_fLNS_15FloatRoundStyleE2EEES1P_S1U_JEEENS4_5SM1004TMEM4LOAD26SM100_TMEM_LOAD_32dp32b32xENS4_13SM90_TMA_LOADES1F_NS4_39AutoVectorizingCopyWithAssumedAlignmentILi128EEENS4_14SM90_TMA_STOREES1F_S27_S27_EEEvvEEEEvNT_6ParamsE:
	.zero		2944


//--------------------- SYMBOLS --------------------------

	.type		.nv.reservedSmem.offset0,@object
	.size		.nv.reservedSmem.offset0,0x4
	.type		.nv.reservedSmem.cap,@object
	.size		.nv.reservedSmem.cap,0x4
	.type		__assertfail,@function
